//
// Generated by NVIDIA NVVM Compiler
//
// Compiler Build ID: CL-36424714
// Cuda compilation tools, release 13.0, V13.0.88
// Based on NVVM 20.0.0
//

.version 9.0
.target sm_100
.address_size 64

	// .globl	_Z10set_vectorifPf
// _ZZ7matvec0PKfS0_PfjjE5sdata has been demoted
// _ZZ7matvec1PKfS0_PfjjE5sdata has been demoted
// _ZZ7matvec2PKfS0_PfjjE5sdata has been demoted
// _ZZ7matvec3PKfS0_PfjjE5sdata has been demoted
// _ZZ7matvec4PKfS0_PfjjE5sdata has been demoted
// _ZZ6matvecILj128EEvPKfS1_PfjjE5sdata has been demoted

.visible .entry _Z10set_vectorifPf(
	.param .u32 _Z10set_vectorifPf_param_0,
	.param .f32 _Z10set_vectorifPf_param_1,
	.param .u64 .ptr .align 1 _Z10set_vectorifPf_param_2
)
{
	.reg .pred 	%p<2>;
	.reg .b32 	%r<6>;
	.reg .b32 	%f<2>;
	.reg .b64 	%rd<5>;

	ld.param.u32 	%r2, [_Z10set_vectorifPf_param_0];
	ld.param.f32 	%f1, [_Z10set_vectorifPf_param_1];
	ld.param.u64 	%rd1, [_Z10set_vectorifPf_param_2];
	mov.u32 	%r3, %tid.x;
	mov.u32 	%r4, %ctaid.x;
	mov.u32 	%r5, %ntid.x;
	mad.lo.s32 	%r1, %r4, %r5, %r3;
	setp.ge.s32 	%p1, %r1, %r2;
	@%p1 bra 	$L__BB0_2;
	cvta.to.global.u64 	%rd2, %rd1;
	mul.wide.s32 	%rd3, %r1, 4;
	add.s64 	%rd4, %rd2, %rd3;
	st.global.f32 	[%rd4], %f1;
$L__BB0_2:
	ret;

}
	// .globl	_Z17set_vector_risingifPf
.visible .entry _Z17set_vector_risingifPf(
	.param .u32 _Z17set_vector_risingifPf_param_0,
	.param .f32 _Z17set_vector_risingifPf_param_1,
	.param .u64 .ptr .align 1 _Z17set_vector_risingifPf_param_2
)
{
	.reg .pred 	%p<2>;
	.reg .b32 	%r<10>;
	.reg .b32 	%f<4>;
	.reg .b64 	%rd<5>;

	ld.param.u32 	%r3, [_Z17set_vector_risingifPf_param_0];
	ld.param.f32 	%f1, [_Z17set_vector_risingifPf_param_1];
	ld.param.u64 	%rd1, [_Z17set_vector_risingifPf_param_2];
	mov.u32 	%r4, %tid.x;
	mov.u32 	%r5, %ctaid.x;
	mov.u32 	%r1, %ntid.x;
	mad.lo.s32 	%r2, %r5, %r1, %r4;
	setp.ge.s32 	%p1, %r2, %r3;
	@%p1 bra 	$L__BB1_2;
	cvta.to.global.u64 	%rd2, %rd1;
	mov.u32 	%r6, %tid.y;
	mov.u32 	%r7, %nctaid.x;
	mul.lo.s32 	%r8, %r6, %r7;
	mad.lo.s32 	%r9, %r8, %r1, %r2;
	cvt.rn.f32.u32 	%f2, %r9;
	mul.f32 	%f3, %f1, %f2;
	mul.wide.s32 	%rd3, %r2, 4;
	add.s64 	%rd4, %rd2, %rd3;
	st.global.f32 	[%rd4], %f3;
$L__BB1_2:
	ret;

}
	// .globl	_Z6matmatPKfS0_Pfjjj
.visible .entry _Z6matmatPKfS0_Pfjjj(
	.param .u64 .ptr .align 1 _Z6matmatPKfS0_Pfjjj_param_0,
	.param .u64 .ptr .align 1 _Z6matmatPKfS0_Pfjjj_param_1,
	.param .u64 .ptr .align 1 _Z6matmatPKfS0_Pfjjj_param_2,
	.param .u32 _Z6matmatPKfS0_Pfjjj_param_3,
	.param .u32 _Z6matmatPKfS0_Pfjjj_param_4,
	.param .u32 _Z6matmatPKfS0_Pfjjj_param_5
)
{
	.reg .pred 	%p<15>;
	.reg .b32 	%r<148>;
	.reg .b32 	%f<69>;
	.reg .b64 	%rd<69>;

	ld.param.u64 	%rd5, [_Z6matmatPKfS0_Pfjjj_param_0];
	ld.param.u64 	%rd6, [_Z6matmatPKfS0_Pfjjj_param_1];
	ld.param.u64 	%rd4, [_Z6matmatPKfS0_Pfjjj_param_2];
	ld.param.u32 	%r75, [_Z6matmatPKfS0_Pfjjj_param_3];
	ld.param.u32 	%r73, [_Z6matmatPKfS0_Pfjjj_param_4];
	ld.param.u32 	%r74, [_Z6matmatPKfS0_Pfjjj_param_5];
	cvta.to.global.u64 	%rd1, %rd5;
	cvta.to.global.u64 	%rd2, %rd6;
	mov.u32 	%r76, %ntid.x;
	mov.u32 	%r77, %ctaid.x;
	mul.lo.s32 	%r1, %r76, %r77;
	mov.u32 	%r2, %tid.x;
	add.s32 	%r3, %r1, %r2;
	mov.u32 	%r4, %ntid.y;
	mov.u32 	%r5, %ctaid.y;
	mov.u32 	%r6, %tid.y;
	mad.lo.s32 	%r78, %r4, %r5, %r6;
	setp.ge.u32 	%p1, %r3, %r73;
	setp.ge.u32 	%p2, %r78, %r75;
	or.pred  	%p3, %p1, %p2;
	@%p3 bra 	$L__BB2_15;
	add.s32 	%r80, %r4, %r75;
	add.s32 	%r81, %r80, -1;
	div.u32 	%r82, %r81, %r4;
	add.s32 	%r83, %r82, -1;
	mad.lo.s32 	%r84, %r83, %r4, %r78;
	setp.ge.u32 	%p4, %r84, %r75;
	selp.s32 	%r85, -1, 0, %p4;
	add.s32 	%r8, %r82, %r85;
	mul.lo.s32 	%r86, %r75, %r3;
	add.s32 	%r9, %r86, %r78;
	add.s32 	%r10, %r83, %r85;
	and.b32  	%r11, %r8, 7;
	and.b32  	%r87, %r8, -8;
	neg.s32 	%r12, %r87;
	add.s32 	%r88, %r6, %r86;
	mad.lo.s32 	%r89, %r4, %r5, %r4;
	add.s32 	%r13, %r88, %r89;
	add.s32 	%r90, %r5, 2;
	mad.lo.s32 	%r14, %r4, %r90, %r88;
	add.s32 	%r91, %r5, 3;
	mad.lo.s32 	%r15, %r4, %r91, %r88;
	add.s32 	%r92, %r5, 4;
	mad.lo.s32 	%r16, %r4, %r92, %r88;
	add.s32 	%r93, %r5, 5;
	mad.lo.s32 	%r17, %r4, %r93, %r88;
	add.s32 	%r94, %r5, 6;
	mad.lo.s32 	%r18, %r4, %r94, %r88;
	add.s32 	%r95, %r5, 7;
	mad.lo.s32 	%r19, %r4, %r95, %r88;
	add.s32 	%r96, %r2, %r4;
	add.s32 	%r20, %r96, %r1;
	cvta.to.global.u64 	%rd3, %rd4;
	mov.b32 	%r127, 0;
$L__BB2_2:
	setp.eq.s32 	%p5, %r8, 0;
	mov.f32 	%f68, 0f00000000;
	@%p5 bra 	$L__BB2_14;
	setp.lt.u32 	%p6, %r10, 7;
	mul.lo.s32 	%r22, %r127, %r74;
	add.s32 	%r23, %r22, %r3;
	mov.f32 	%f68, 0f00000000;
	mov.b32 	%r146, 0;
	@%p6 bra 	$L__BB2_6;
	add.s32 	%r135, %r20, %r22;
	shl.b32 	%r98, %r4, 1;
	add.s32 	%r99, %r3, %r98;
	add.s32 	%r134, %r99, %r22;
	mad.lo.s32 	%r100, %r4, 3, %r3;
	add.s32 	%r133, %r100, %r22;
	shl.b32 	%r101, %r4, 2;
	add.s32 	%r102, %r3, %r101;
	add.s32 	%r132, %r102, %r22;
	mad.lo.s32 	%r103, %r4, 5, %r3;
	add.s32 	%r131, %r103, %r22;
	mad.lo.s32 	%r104, %r4, 6, %r3;
	add.s32 	%r130, %r104, %r22;
	mad.lo.s32 	%r105, %r4, 7, %r3;
	add.s32 	%r129, %r105, %r22;
	mov.f32 	%f68, 0f00000000;
	mov.u32 	%r128, %r23;
	mov.u32 	%r136, %r9;
	mov.u32 	%r137, %r19;
	mov.u32 	%r138, %r18;
	mov.u32 	%r139, %r17;
	mov.u32 	%r140, %r16;
	mov.u32 	%r141, %r15;
	mov.u32 	%r142, %r14;
	mov.u32 	%r143, %r13;
	mov.u32 	%r144, %r12;
$L__BB2_5:
	.pragma "nounroll";
	and.b32  	%r146, %r8, -8;
	mul.wide.u32 	%rd7, %r128, 4;
	add.s64 	%rd8, %rd2, %rd7;
	ld.global.f32 	%f17, [%rd8];
	mul.wide.u32 	%rd9, %r136, 4;
	add.s64 	%rd10, %rd1, %rd9;
	ld.global.f32 	%f18, [%rd10];
	fma.rn.f32 	%f19, %f17, %f18, %f68;
	mul.wide.u32 	%rd11, %r135, 4;
	add.s64 	%rd12, %rd2, %rd11;
	ld.global.f32 	%f20, [%rd12];
	mul.wide.u32 	%rd13, %r143, 4;
	add.s64 	%rd14, %rd1, %rd13;
	ld.global.f32 	%f21, [%rd14];
	fma.rn.f32 	%f22, %f20, %f21, %f19;
	mul.wide.u32 	%rd15, %r134, 4;
	add.s64 	%rd16, %rd2, %rd15;
	ld.global.f32 	%f23, [%rd16];
	mul.wide.u32 	%rd17, %r142, 4;
	add.s64 	%rd18, %rd1, %rd17;
	ld.global.f32 	%f24, [%rd18];
	fma.rn.f32 	%f25, %f23, %f24, %f22;
	mul.wide.u32 	%rd19, %r133, 4;
	add.s64 	%rd20, %rd2, %rd19;
	ld.global.f32 	%f26, [%rd20];
	mul.wide.u32 	%rd21, %r141, 4;
	add.s64 	%rd22, %rd1, %rd21;
	ld.global.f32 	%f27, [%rd22];
	fma.rn.f32 	%f28, %f26, %f27, %f25;
	mul.wide.u32 	%rd23, %r132, 4;
	add.s64 	%rd24, %rd2, %rd23;
	ld.global.f32 	%f29, [%rd24];
	mul.wide.u32 	%rd25, %r140, 4;
	add.s64 	%rd26, %rd1, %rd25;
	ld.global.f32 	%f30, [%rd26];
	fma.rn.f32 	%f31, %f29, %f30, %f28;
	mul.wide.u32 	%rd27, %r131, 4;
	add.s64 	%rd28, %rd2, %rd27;
	ld.global.f32 	%f32, [%rd28];
	mul.wide.u32 	%rd29, %r139, 4;
	add.s64 	%rd30, %rd1, %rd29;
	ld.global.f32 	%f33, [%rd30];
	fma.rn.f32 	%f34, %f32, %f33, %f31;
	mul.wide.u32 	%rd31, %r130, 4;
	add.s64 	%rd32, %rd2, %rd31;
	ld.global.f32 	%f35, [%rd32];
	mul.wide.u32 	%rd33, %r138, 4;
	add.s64 	%rd34, %rd1, %rd33;
	ld.global.f32 	%f36, [%rd34];
	fma.rn.f32 	%f37, %f35, %f36, %f34;
	mul.wide.u32 	%rd35, %r129, 4;
	add.s64 	%rd36, %rd2, %rd35;
	ld.global.f32 	%f38, [%rd36];
	mul.wide.u32 	%rd37, %r137, 4;
	add.s64 	%rd38, %rd1, %rd37;
	ld.global.f32 	%f39, [%rd38];
	fma.rn.f32 	%f68, %f38, %f39, %f37;
	add.s32 	%r144, %r144, 8;
	shl.b32 	%r106, %r4, 3;
	add.s32 	%r143, %r143, %r106;
	add.s32 	%r142, %r142, %r106;
	add.s32 	%r141, %r141, %r106;
	add.s32 	%r140, %r140, %r106;
	add.s32 	%r139, %r139, %r106;
	add.s32 	%r138, %r138, %r106;
	add.s32 	%r137, %r137, %r106;
	add.s32 	%r136, %r136, %r106;
	add.s32 	%r135, %r135, %r106;
	add.s32 	%r134, %r134, %r106;
	add.s32 	%r133, %r133, %r106;
	add.s32 	%r132, %r132, %r106;
	add.s32 	%r131, %r131, %r106;
	add.s32 	%r130, %r130, %r106;
	add.s32 	%r129, %r129, %r106;
	add.s32 	%r128, %r128, %r106;
	setp.ne.s32 	%p7, %r144, 0;
	@%p7 bra 	$L__BB2_5;
$L__BB2_6:
	setp.eq.s32 	%p8, %r11, 0;
	@%p8 bra 	$L__BB2_14;
	setp.lt.u32 	%p9, %r11, 4;
	@%p9 bra 	$L__BB2_9;
	mul.lo.s32 	%r107, %r146, %r4;
	add.s32 	%r108, %r23, %r107;
	mul.wide.u32 	%rd39, %r108, 4;
	add.s64 	%rd40, %rd2, %rd39;
	ld.global.f32 	%f41, [%rd40];
	add.s32 	%r109, %r9, %r107;
	mul.wide.u32 	%rd41, %r109, 4;
	add.s64 	%rd42, %rd1, %rd41;
	ld.global.f32 	%f42, [%rd42];
	fma.rn.f32 	%f43, %f41, %f42, %f68;
	add.s32 	%r110, %r108, %r4;
	mul.wide.u32 	%rd43, %r110, 4;
	add.s64 	%rd44, %rd2, %rd43;
	ld.global.f32 	%f44, [%rd44];
	add.s32 	%r111, %r109, %r4;
	mul.wide.u32 	%rd45, %r111, 4;
	add.s64 	%rd46, %rd1, %rd45;
	ld.global.f32 	%f45, [%rd46];
	fma.rn.f32 	%f46, %f44, %f45, %f43;
	add.s32 	%r112, %r110, %r4;
	mul.wide.u32 	%rd47, %r112, 4;
	add.s64 	%rd48, %rd2, %rd47;
	ld.global.f32 	%f47, [%rd48];
	add.s32 	%r113, %r111, %r4;
	mul.wide.u32 	%rd49, %r113, 4;
	add.s64 	%rd50, %rd1, %rd49;
	ld.global.f32 	%f48, [%rd50];
	fma.rn.f32 	%f49, %f47, %f48, %f46;
	add.s32 	%r114, %r112, %r4;
	mul.wide.u32 	%rd51, %r114, 4;
	add.s64 	%rd52, %rd2, %rd51;
	ld.global.f32 	%f50, [%rd52];
	add.s32 	%r115, %r113, %r4;
	mul.wide.u32 	%rd53, %r115, 4;
	add.s64 	%rd54, %rd1, %rd53;
	ld.global.f32 	%f51, [%rd54];
	fma.rn.f32 	%f68, %f50, %f51, %f49;
	add.s32 	%r146, %r146, 4;
$L__BB2_9:
	and.b32  	%r116, %r8, 3;
	setp.eq.s32 	%p10, %r116, 0;
	@%p10 bra 	$L__BB2_14;
	setp.eq.s32 	%p11, %r116, 1;
	@%p11 bra 	$L__BB2_12;
	mul.lo.s32 	%r117, %r146, %r4;
	add.s32 	%r118, %r23, %r117;
	mul.wide.u32 	%rd55, %r118, 4;
	add.s64 	%rd56, %rd2, %rd55;
	ld.global.f32 	%f53, [%rd56];
	add.s32 	%r119, %r9, %r117;
	mul.wide.u32 	%rd57, %r119, 4;
	add.s64 	%rd58, %rd1, %rd57;
	ld.global.f32 	%f54, [%rd58];
	fma.rn.f32 	%f55, %f53, %f54, %f68;
	add.s32 	%r120, %r118, %r4;
	mul.wide.u32 	%rd59, %r120, 4;
	add.s64 	%rd60, %rd2, %rd59;
	ld.global.f32 	%f56, [%rd60];
	add.s32 	%r121, %r119, %r4;
	mul.wide.u32 	%rd61, %r121, 4;
	add.s64 	%rd62, %rd1, %rd61;
	ld.global.f32 	%f57, [%rd62];
	fma.rn.f32 	%f68, %f56, %f57, %f55;
	add.s32 	%r146, %r146, 2;
$L__BB2_12:
	and.b32  	%r122, %r8, 1;
	setp.eq.b32 	%p12, %r122, 1;
	not.pred 	%p13, %p12;
	@%p13 bra 	$L__BB2_14;
	mul.lo.s32 	%r123, %r146, %r4;
	add.s32 	%r124, %r23, %r123;
	mul.wide.u32 	%rd63, %r124, 4;
	add.s64 	%rd64, %rd2, %rd63;
	ld.global.f32 	%f58, [%rd64];
	add.s32 	%r125, %r9, %r123;
	mul.wide.u32 	%rd65, %r125, 4;
	add.s64 	%rd66, %rd1, %rd65;
	ld.global.f32 	%f59, [%rd66];
	fma.rn.f32 	%f68, %f58, %f59, %f68;
$L__BB2_14:
	bar.sync 	0;
	mad.lo.s32 	%r126, %r127, %r74, %r3;
	mul.wide.u32 	%rd67, %r126, 4;
	add.s64 	%rd68, %rd3, %rd67;
	atom.global.add.f32 	%f60, [%rd68], %f68;
	add.s32 	%r127, %r127, 1;
	setp.ne.s32 	%p14, %r127, %r73;
	@%p14 bra 	$L__BB2_2;
$L__BB2_15:
	ret;

}
	// .globl	_Z10matvec_oldPKfS0_Pfjj
.visible .entry _Z10matvec_oldPKfS0_Pfjj(
	.param .u64 .ptr .align 1 _Z10matvec_oldPKfS0_Pfjj_param_0,
	.param .u64 .ptr .align 1 _Z10matvec_oldPKfS0_Pfjj_param_1,
	.param .u64 .ptr .align 1 _Z10matvec_oldPKfS0_Pfjj_param_2,
	.param .u32 _Z10matvec_oldPKfS0_Pfjj_param_3,
	.param .u32 _Z10matvec_oldPKfS0_Pfjj_param_4
)
{
	.reg .pred 	%p<10>;
	.reg .b32 	%r<81>;
	.reg .b32 	%f<17>;
	.reg .b64 	%rd<29>;

	ld.param.u64 	%rd4, [_Z10matvec_oldPKfS0_Pfjj_param_0];
	ld.param.u64 	%rd3, [_Z10matvec_oldPKfS0_Pfjj_param_1];
	ld.param.u64 	%rd5, [_Z10matvec_oldPKfS0_Pfjj_param_2];
	ld.param.u32 	%r48, [_Z10matvec_oldPKfS0_Pfjj_param_3];
	ld.param.u32 	%r49, [_Z10matvec_oldPKfS0_Pfjj_param_4];
	cvta.to.global.u64 	%rd1, %rd5;
	cvta.to.global.u64 	%rd2, %rd4;
	mov.u32 	%r50, %ntid.x;
	mov.u32 	%r51, %ctaid.x;
	mov.u32 	%r52, %tid.x;
	mad.lo.s32 	%r1, %r50, %r51, %r52;
	mov.u32 	%r2, %ntid.y;
	mov.u32 	%r3, %ctaid.y;
	mov.u32 	%r4, %tid.y;
	mad.lo.s32 	%r72, %r2, %r3, %r4;
	setp.ge.u32 	%p1, %r1, %r49;
	setp.ge.u32 	%p2, %r72, %r48;
	or.pred  	%p3, %p1, %p2;
	@%p3 bra 	$L__BB3_8;
	cvta.to.global.u64 	%rd6, %rd3;
	add.s32 	%r54, %r2, %r48;
	add.s32 	%r55, %r54, -1;
	div.u32 	%r56, %r55, %r2;
	add.s32 	%r57, %r56, -1;
	mad.lo.s32 	%r58, %r57, %r2, %r72;
	setp.ge.u32 	%p4, %r58, %r48;
	selp.s32 	%r59, -1, 0, %p4;
	add.s32 	%r6, %r56, %r59;
	mul.wide.s32 	%rd7, %r1, 4;
	add.s64 	%rd8, %rd6, %rd7;
	ld.global.f32 	%f1, [%rd8];
	setp.eq.s32 	%p5, %r6, 0;
	@%p5 bra 	$L__BB3_8;
	mul.lo.s32 	%r7, %r48, %r1;
	and.b32  	%r8, %r6, 3;
	setp.lt.u32 	%p6, %r6, 4;
	mov.b32 	%r77, 0;
	@%p6 bra 	$L__BB3_5;
	and.b32  	%r77, %r6, -4;
	neg.s32 	%r76, %r77;
	mad.lo.s32 	%r61, %r2, %r3, %r2;
	add.s32 	%r75, %r4, %r61;
	shl.b32 	%r12, %r2, 2;
	add.s32 	%r62, %r3, 2;
	mul.lo.s32 	%r63, %r2, %r62;
	add.s32 	%r74, %r4, %r63;
	add.s32 	%r64, %r3, 3;
	mul.lo.s32 	%r65, %r2, %r64;
	add.s32 	%r73, %r4, %r65;
	add.s32 	%r66, %r4, %r7;
	add.s32 	%r71, %r66, %r61;
	add.s32 	%r70, %r66, %r63;
	add.s32 	%r69, %r66, %r65;
	add.s32 	%r68, %r72, %r7;
$L__BB3_4:
	mul.wide.u32 	%rd9, %r68, 4;
	add.s64 	%rd10, %rd2, %rd9;
	ld.global.f32 	%f2, [%rd10];
	mul.wide.u32 	%rd11, %r72, 4;
	add.s64 	%rd12, %rd1, %rd11;
	ld.global.f32 	%f3, [%rd12];
	fma.rn.f32 	%f4, %f1, %f2, %f3;
	st.global.f32 	[%rd12], %f4;
	mul.wide.u32 	%rd13, %r71, 4;
	add.s64 	%rd14, %rd2, %rd13;
	ld.global.f32 	%f5, [%rd14];
	mul.wide.u32 	%rd15, %r75, 4;
	add.s64 	%rd16, %rd1, %rd15;
	ld.global.f32 	%f6, [%rd16];
	fma.rn.f32 	%f7, %f1, %f5, %f6;
	st.global.f32 	[%rd16], %f7;
	mul.wide.u32 	%rd17, %r70, 4;
	add.s64 	%rd18, %rd2, %rd17;
	ld.global.f32 	%f8, [%rd18];
	mul.wide.u32 	%rd19, %r74, 4;
	add.s64 	%rd20, %rd1, %rd19;
	ld.global.f32 	%f9, [%rd20];
	fma.rn.f32 	%f10, %f1, %f8, %f9;
	st.global.f32 	[%rd20], %f10;
	mul.wide.u32 	%rd21, %r69, 4;
	add.s64 	%rd22, %rd2, %rd21;
	ld.global.f32 	%f11, [%rd22];
	mul.wide.u32 	%rd23, %r73, 4;
	add.s64 	%rd24, %rd1, %rd23;
	ld.global.f32 	%f12, [%rd24];
	fma.rn.f32 	%f13, %f1, %f11, %f12;
	st.global.f32 	[%rd24], %f13;
	add.s32 	%r76, %r76, 4;
	add.s32 	%r75, %r75, %r12;
	add.s32 	%r74, %r74, %r12;
	add.s32 	%r73, %r73, %r12;
	add.s32 	%r72, %r72, %r12;
	add.s32 	%r71, %r71, %r12;
	add.s32 	%r70, %r70, %r12;
	add.s32 	%r69, %r69, %r12;
	add.s32 	%r68, %r68, %r12;
	setp.ne.s32 	%p7, %r76, 0;
	@%p7 bra 	$L__BB3_4;
$L__BB3_5:
	setp.eq.s32 	%p8, %r8, 0;
	@%p8 bra 	$L__BB3_8;
	add.s32 	%r67, %r3, %r77;
	mad.lo.s32 	%r80, %r2, %r67, %r4;
	add.s32 	%r79, %r80, %r7;
	neg.s32 	%r78, %r8;
$L__BB3_7:
	.pragma "nounroll";
	mul.wide.u32 	%rd25, %r79, 4;
	add.s64 	%rd26, %rd2, %rd25;
	ld.global.f32 	%f14, [%rd26];
	mul.wide.u32 	%rd27, %r80, 4;
	add.s64 	%rd28, %rd1, %rd27;
	ld.global.f32 	%f15, [%rd28];
	fma.rn.f32 	%f16, %f1, %f14, %f15;
	st.global.f32 	[%rd28], %f16;
	add.s32 	%r80, %r80, %r2;
	add.s32 	%r79, %r79, %r2;
	add.s32 	%r78, %r78, 1;
	setp.ne.s32 	%p9, %r78, 0;
	@%p9 bra 	$L__BB3_7;
$L__BB3_8:
	ret;

}
	// .globl	_Z7matvec0PKfS0_Pfjj
.visible .entry _Z7matvec0PKfS0_Pfjj(
	.param .u64 .ptr .align 1 _Z7matvec0PKfS0_Pfjj_param_0,
	.param .u64 .ptr .align 1 _Z7matvec0PKfS0_Pfjj_param_1,
	.param .u64 .ptr .align 1 _Z7matvec0PKfS0_Pfjj_param_2,
	.param .u32 _Z7matvec0PKfS0_Pfjj_param_3,
	.param .u32 _Z7matvec0PKfS0_Pfjj_param_4
)
{
	.reg .pred 	%p<8>;
	.reg .b32 	%r<25>;
	.reg .b32 	%f<12>;
	.reg .b64 	%rd<13>;
	// demoted variable
	.shared .align 4 .b8 _ZZ7matvec0PKfS0_PfjjE5sdata[512];
	ld.param.u64 	%rd1, [_Z7matvec0PKfS0_Pfjj_param_0];
	ld.param.u64 	%rd2, [_Z7matvec0PKfS0_Pfjj_param_1];
	ld.param.u64 	%rd3, [_Z7matvec0PKfS0_Pfjj_param_2];
	ld.param.u32 	%r9, [_Z7matvec0PKfS0_Pfjj_param_3];
	ld.param.u32 	%r10, [_Z7matvec0PKfS0_Pfjj_param_4];
	mov.u32 	%r1, %ntid.x;
	mov.u32 	%r11, %ctaid.x;
	mov.u32 	%r2, %tid.x;
	mad.lo.s32 	%r3, %r1, %r11, %r2;
	mov.u32 	%r12, %ntid.y;
	mov.u32 	%r13, %ctaid.y;
	mov.u32 	%r14, %tid.y;
	mad.lo.s32 	%r15, %r12, %r13, %r14;
	setp.ge.u32 	%p1, %r3, %r10;
	setp.ge.u32 	%p2, %r15, %r9;
	or.pred  	%p3, %p1, %p2;
	mov.f32 	%f11, 0f00000000;
	@%p3 bra 	$L__BB4_2;
	cvta.to.global.u64 	%rd4, %rd1;
	cvta.to.global.u64 	%rd5, %rd2;
	mad.lo.s32 	%r16, %r9, %r3, %r15;
	mul.wide.u32 	%rd6, %r16, 4;
	add.s64 	%rd7, %rd4, %rd6;
	ld.global.f32 	%f4, [%rd7];
	mul.wide.s32 	%rd8, %r3, 4;
	add.s64 	%rd9, %rd5, %rd8;
	ld.global.f32 	%f5, [%rd9];
	mul.f32 	%f11, %f4, %f5;
$L__BB4_2:
	shl.b32 	%r17, %r2, 2;
	mov.u32 	%r18, _ZZ7matvec0PKfS0_PfjjE5sdata;
	add.s32 	%r5, %r18, %r17;
	st.shared.f32 	[%r5], %f11;
	bar.sync 	0;
	setp.lt.u32 	%p4, %r1, 2;
	@%p4 bra 	$L__BB4_7;
	mov.b32 	%r24, 1;
$L__BB4_4:
	shl.b32 	%r7, %r24, 1;
	add.s32 	%r20, %r7, -1;
	and.b32  	%r21, %r20, %r2;
	setp.ne.s32 	%p5, %r21, 0;
	@%p5 bra 	$L__BB4_6;
	shl.b32 	%r22, %r24, 2;
	add.s32 	%r23, %r5, %r22;
	ld.shared.f32 	%f6, [%r23];
	ld.shared.f32 	%f7, [%r5];
	add.f32 	%f8, %f6, %f7;
	st.shared.f32 	[%r5], %f8;
$L__BB4_6:
	bar.sync 	0;
	setp.lt.u32 	%p6, %r7, %r1;
	mov.u32 	%r24, %r7;
	@%p6 bra 	$L__BB4_4;
$L__BB4_7:
	setp.ne.s32 	%p7, %r2, 0;
	@%p7 bra 	$L__BB4_9;
	cvta.to.global.u64 	%rd10, %rd3;
	mul.wide.u32 	%rd11, %r15, 4;
	add.s64 	%rd12, %rd10, %rd11;
	ld.shared.f32 	%f9, [_ZZ7matvec0PKfS0_PfjjE5sdata];
	atom.global.add.f32 	%f10, [%rd12], %f9;
$L__BB4_9:
	ret;

}
	// .globl	_Z7matvec1PKfS0_Pfjj
.visible .entry _Z7matvec1PKfS0_Pfjj(
	.param .u64 .ptr .align 1 _Z7matvec1PKfS0_Pfjj_param_0,
	.param .u64 .ptr .align 1 _Z7matvec1PKfS0_Pfjj_param_1,
	.param .u64 .ptr .align 1 _Z7matvec1PKfS0_Pfjj_param_2,
	.param .u32 _Z7matvec1PKfS0_Pfjj_param_3,
	.param .u32 _Z7matvec1PKfS0_Pfjj_param_4
)
{
	.reg .pred 	%p<8>;
	.reg .b32 	%r<28>;
	.reg .b32 	%f<12>;
	.reg .b64 	%rd<13>;
	// demoted variable
	.shared .align 4 .b8 _ZZ7matvec1PKfS0_PfjjE5sdata[512];
	ld.param.u64 	%rd1, [_Z7matvec1PKfS0_Pfjj_param_0];
	ld.param.u64 	%rd2, [_Z7matvec1PKfS0_Pfjj_param_1];
	ld.param.u64 	%rd3, [_Z7matvec1PKfS0_Pfjj_param_2];
	ld.param.u32 	%r9, [_Z7matvec1PKfS0_Pfjj_param_3];
	ld.param.u32 	%r10, [_Z7matvec1PKfS0_Pfjj_param_4];
	mov.u32 	%r1, %ntid.x;
	mov.u32 	%r11, %ctaid.x;
	mov.u32 	%r2, %tid.x;
	mad.lo.s32 	%r3, %r1, %r11, %r2;
	mov.u32 	%r12, %ntid.y;
	mov.u32 	%r13, %ctaid.y;
	mov.u32 	%r14, %tid.y;
	mad.lo.s32 	%r15, %r12, %r13, %r14;
	setp.ge.u32 	%p1, %r3, %r10;
	setp.ge.u32 	%p2, %r15, %r9;
	or.pred  	%p3, %p1, %p2;
	mov.f32 	%f11, 0f00000000;
	@%p3 bra 	$L__BB5_2;
	cvta.to.global.u64 	%rd4, %rd1;
	cvta.to.global.u64 	%rd5, %rd2;
	mad.lo.s32 	%r16, %r9, %r3, %r15;
	mul.wide.u32 	%rd6, %r16, 4;
	add.s64 	%rd7, %rd4, %rd6;
	ld.global.f32 	%f4, [%rd7];
	mul.wide.s32 	%rd8, %r3, 4;
	add.s64 	%rd9, %rd5, %rd8;
	ld.global.f32 	%f5, [%rd9];
	mul.f32 	%f11, %f4, %f5;
$L__BB5_2:
	shl.b32 	%r17, %r2, 2;
	mov.u32 	%r18, _ZZ7matvec1PKfS0_PfjjE5sdata;
	add.s32 	%r19, %r18, %r17;
	st.shared.f32 	[%r19], %f11;
	bar.sync 	0;
	setp.lt.u32 	%p4, %r1, 2;
	@%p4 bra 	$L__BB5_7;
	mov.b32 	%r27, 1;
$L__BB5_4:
	shl.b32 	%r6, %r27, 1;
	mul.lo.s32 	%r7, %r6, %r2;
	setp.ge.u32 	%p5, %r7, %r1;
	@%p5 bra 	$L__BB5_6;
	add.s32 	%r21, %r7, %r27;
	shl.b32 	%r22, %r21, 2;
	add.s32 	%r24, %r18, %r22;
	ld.shared.f32 	%f6, [%r24];
	shl.b32 	%r25, %r7, 2;
	add.s32 	%r26, %r18, %r25;
	ld.shared.f32 	%f7, [%r26];
	add.f32 	%f8, %f6, %f7;
	st.shared.f32 	[%r26], %f8;
$L__BB5_6:
	bar.sync 	0;
	setp.lt.u32 	%p6, %r6, %r1;
	mov.u32 	%r27, %r6;
	@%p6 bra 	$L__BB5_4;
$L__BB5_7:
	setp.ne.s32 	%p7, %r2, 0;
	@%p7 bra 	$L__BB5_9;
	cvta.to.global.u64 	%rd10, %rd3;
	mul.wide.u32 	%rd11, %r15, 4;
	add.s64 	%rd12, %rd10, %rd11;
	ld.shared.f32 	%f9, [_ZZ7matvec1PKfS0_PfjjE5sdata];
	atom.global.add.f32 	%f10, [%rd12], %f9;
$L__BB5_9:
	ret;

}
	// .globl	_Z7matvec2PKfS0_Pfjj
.visible .entry _Z7matvec2PKfS0_Pfjj(
	.param .u64 .ptr .align 1 _Z7matvec2PKfS0_Pfjj_param_0,
	.param .u64 .ptr .align 1 _Z7matvec2PKfS0_Pfjj_param_1,
	.param .u64 .ptr .align 1 _Z7matvec2PKfS0_Pfjj_param_2,
	.param .u32 _Z7matvec2PKfS0_Pfjj_param_3,
	.param .u32 _Z7matvec2PKfS0_Pfjj_param_4
)
{
	.reg .pred 	%p<8>;
	.reg .b32 	%r<22>;
	.reg .b32 	%f<12>;
	.reg .b64 	%rd<13>;
	// demoted variable
	.shared .align 4 .b8 _ZZ7matvec2PKfS0_PfjjE5sdata[512];
	ld.param.u64 	%rd1, [_Z7matvec2PKfS0_Pfjj_param_0];
	ld.param.u64 	%rd2, [_Z7matvec2PKfS0_Pfjj_param_1];
	ld.param.u64 	%rd3, [_Z7matvec2PKfS0_Pfjj_param_2];
	ld.param.u32 	%r9, [_Z7matvec2PKfS0_Pfjj_param_3];
	ld.param.u32 	%r10, [_Z7matvec2PKfS0_Pfjj_param_4];
	mov.u32 	%r21, %ntid.x;
	mov.u32 	%r11, %ctaid.x;
	mov.u32 	%r2, %tid.x;
	mad.lo.s32 	%r3, %r21, %r11, %r2;
	mov.u32 	%r12, %ntid.y;
	mov.u32 	%r13, %ctaid.y;
	mov.u32 	%r14, %tid.y;
	mad.lo.s32 	%r15, %r12, %r13, %r14;
	setp.ge.u32 	%p1, %r3, %r10;
	setp.ge.u32 	%p2, %r15, %r9;
	or.pred  	%p3, %p1, %p2;
	mov.f32 	%f11, 0f00000000;
	@%p3 bra 	$L__BB6_2;
	cvta.to.global.u64 	%rd4, %rd1;
	cvta.to.global.u64 	%rd5, %rd2;
	mad.lo.s32 	%r16, %r9, %r3, %r15;
	mul.wide.u32 	%rd6, %r16, 4;
	add.s64 	%rd7, %rd4, %rd6;
	ld.global.f32 	%f4, [%rd7];
	mul.wide.s32 	%rd8, %r3, 4;
	add.s64 	%rd9, %rd5, %rd8;
	ld.global.f32 	%f5, [%rd9];
	mul.f32 	%f11, %f4, %f5;
$L__BB6_2:
	shl.b32 	%r17, %r2, 2;
	mov.u32 	%r18, _ZZ7matvec2PKfS0_PfjjE5sdata;
	add.s32 	%r5, %r18, %r17;
	st.shared.f32 	[%r5], %f11;
	bar.sync 	0;
	setp.lt.u32 	%p4, %r21, 2;
	@%p4 bra 	$L__BB6_6;
$L__BB6_3:
	shr.u32 	%r7, %r21, 1;
	setp.ge.u32 	%p5, %r2, %r7;
	@%p5 bra 	$L__BB6_5;
	shl.b32 	%r19, %r7, 2;
	add.s32 	%r20, %r5, %r19;
	ld.shared.f32 	%f6, [%r20];
	ld.shared.f32 	%f7, [%r5];
	add.f32 	%f8, %f6, %f7;
	st.shared.f32 	[%r5], %f8;
$L__BB6_5:
	bar.sync 	0;
	setp.gt.u32 	%p6, %r21, 3;
	mov.u32 	%r21, %r7;
	@%p6 bra 	$L__BB6_3;
$L__BB6_6:
	setp.ne.s32 	%p7, %r2, 0;
	@%p7 bra 	$L__BB6_8;
	cvta.to.global.u64 	%rd10, %rd3;
	mul.wide.u32 	%rd11, %r15, 4;
	add.s64 	%rd12, %rd10, %rd11;
	ld.shared.f32 	%f9, [_ZZ7matvec2PKfS0_PfjjE5sdata];
	atom.global.add.f32 	%f10, [%rd12], %f9;
$L__BB6_8:
	ret;

}
	// .globl	_Z7matvec3PKfS0_Pfjj
.visible .entry _Z7matvec3PKfS0_Pfjj(
	.param .u64 .ptr .align 1 _Z7matvec3PKfS0_Pfjj_param_0,
	.param .u64 .ptr .align 1 _Z7matvec3PKfS0_Pfjj_param_1,
	.param .u64 .ptr .align 1 _Z7matvec3PKfS0_Pfjj_param_2,
	.param .u32 _Z7matvec3PKfS0_Pfjj_param_3,
	.param .u32 _Z7matvec3PKfS0_Pfjj_param_4
)
{
	.reg .pred 	%p<9>;
	.reg .b32 	%r<26>;
	.reg .b32 	%f<17>;
	.reg .b64 	%rd<17>;
	// demoted variable
	.shared .align 4 .b8 _ZZ7matvec3PKfS0_PfjjE5sdata[512];
	ld.param.u64 	%rd4, [_Z7matvec3PKfS0_Pfjj_param_0];
	ld.param.u64 	%rd5, [_Z7matvec3PKfS0_Pfjj_param_1];
	ld.param.u64 	%rd3, [_Z7matvec3PKfS0_Pfjj_param_2];
	ld.param.u32 	%r11, [_Z7matvec3PKfS0_Pfjj_param_3];
	ld.param.u32 	%r10, [_Z7matvec3PKfS0_Pfjj_param_4];
	cvta.to.global.u64 	%rd1, %rd5;
	cvta.to.global.u64 	%rd2, %rd4;
	mov.u32 	%r25, %ntid.x;
	mov.u32 	%r12, %ctaid.x;
	mul.lo.s32 	%r13, %r25, %r12;
	shl.b32 	%r14, %r13, 1;
	mov.u32 	%r2, %tid.x;
	add.s32 	%r3, %r14, %r2;
	mov.u32 	%r15, %ntid.y;
	mov.u32 	%r16, %ctaid.y;
	mov.u32 	%r17, %tid.y;
	mad.lo.s32 	%r18, %r15, %r16, %r17;
	setp.ge.u32 	%p1, %r3, %r10;
	setp.ge.u32 	%p2, %r18, %r11;
	or.pred  	%p3, %p1, %p2;
	mov.f32 	%f16, 0f00000000;
	@%p3 bra 	$L__BB7_2;
	mad.lo.s32 	%r19, %r11, %r3, %r18;
	mul.wide.u32 	%rd6, %r19, 4;
	add.s64 	%rd7, %rd2, %rd6;
	ld.global.f32 	%f6, [%rd7];
	mul.wide.s32 	%rd8, %r3, 4;
	add.s64 	%rd9, %rd1, %rd8;
	ld.global.f32 	%f7, [%rd9];
	mul.f32 	%f16, %f6, %f7;
$L__BB7_2:
	add.s32 	%r5, %r3, %r25;
	setp.ge.u32 	%p4, %r5, %r10;
	@%p4 bra 	$L__BB7_4;
	mad.lo.s32 	%r20, %r11, %r5, %r18;
	mul.wide.u32 	%rd10, %r20, 4;
	add.s64 	%rd11, %rd2, %rd10;
	ld.global.f32 	%f8, [%rd11];
	mul.wide.u32 	%rd12, %r5, 4;
	add.s64 	%rd13, %rd1, %rd12;
	ld.global.f32 	%f9, [%rd13];
	fma.rn.f32 	%f16, %f8, %f9, %f16;
$L__BB7_4:
	shl.b32 	%r21, %r2, 2;
	mov.u32 	%r22, _ZZ7matvec3PKfS0_PfjjE5sdata;
	add.s32 	%r6, %r22, %r21;
	st.shared.f32 	[%r6], %f16;
	bar.sync 	0;
	setp.lt.u32 	%p5, %r25, 2;
	@%p5 bra 	$L__BB7_8;
$L__BB7_5:
	shr.u32 	%r8, %r25, 1;
	setp.ge.u32 	%p6, %r2, %r8;
	@%p6 bra 	$L__BB7_7;
	shl.b32 	%r23, %r8, 2;
	add.s32 	%r24, %r6, %r23;
	ld.shared.f32 	%f10, [%r24];
	ld.shared.f32 	%f11, [%r6];
	add.f32 	%f12, %f10, %f11;
	st.shared.f32 	[%r6], %f12;
$L__BB7_7:
	bar.sync 	0;
	setp.gt.u32 	%p7, %r25, 3;
	mov.u32 	%r25, %r8;
	@%p7 bra 	$L__BB7_5;
$L__BB7_8:
	setp.ne.s32 	%p8, %r2, 0;
	@%p8 bra 	$L__BB7_10;
	cvta.to.global.u64 	%rd14, %rd3;
	mul.wide.u32 	%rd15, %r18, 4;
	add.s64 	%rd16, %rd14, %rd15;
	ld.shared.f32 	%f13, [_ZZ7matvec3PKfS0_PfjjE5sdata];
	atom.global.add.f32 	%f14, [%rd16], %f13;
$L__BB7_10:
	ret;

}
	// .globl	_Z7matvec4PKfS0_Pfjj
.visible .entry _Z7matvec4PKfS0_Pfjj(
	.param .u64 .ptr .align 1 _Z7matvec4PKfS0_Pfjj_param_0,
	.param .u64 .ptr .align 1 _Z7matvec4PKfS0_Pfjj_param_1,
	.param .u64 .ptr .align 1 _Z7matvec4PKfS0_Pfjj_param_2,
	.param .u32 _Z7matvec4PKfS0_Pfjj_param_3,
	.param .u32 _Z7matvec4PKfS0_Pfjj_param_4
)
{
	.reg .pred 	%p<10>;
	.reg .b32 	%r<26>;
	.reg .b32 	%f<35>;
	.reg .b64 	%rd<17>;
	// demoted variable
	.shared .align 4 .b8 _ZZ7matvec4PKfS0_PfjjE5sdata[512];
	ld.param.u64 	%rd4, [_Z7matvec4PKfS0_Pfjj_param_0];
	ld.param.u64 	%rd5, [_Z7matvec4PKfS0_Pfjj_param_1];
	ld.param.u64 	%rd3, [_Z7matvec4PKfS0_Pfjj_param_2];
	ld.param.u32 	%r11, [_Z7matvec4PKfS0_Pfjj_param_3];
	ld.param.u32 	%r10, [_Z7matvec4PKfS0_Pfjj_param_4];
	cvta.to.global.u64 	%rd1, %rd5;
	cvta.to.global.u64 	%rd2, %rd4;
	mov.u32 	%r25, %ntid.x;
	mov.u32 	%r12, %ctaid.x;
	mul.lo.s32 	%r13, %r25, %r12;
	shl.b32 	%r14, %r13, 1;
	mov.u32 	%r2, %tid.x;
	add.s32 	%r3, %r14, %r2;
	mov.u32 	%r15, %ntid.y;
	mov.u32 	%r16, %ctaid.y;
	mov.u32 	%r17, %tid.y;
	mad.lo.s32 	%r18, %r15, %r16, %r17;
	setp.ge.u32 	%p1, %r3, %r10;
	setp.ge.u32 	%p2, %r18, %r11;
	or.pred  	%p3, %p1, %p2;
	mov.f32 	%f34, 0f00000000;
	@%p3 bra 	$L__BB8_2;
	mad.lo.s32 	%r19, %r11, %r3, %r18;
	mul.wide.u32 	%rd6, %r19, 4;
	add.s64 	%rd7, %rd2, %rd6;
	ld.global.f32 	%f6, [%rd7];
	mul.wide.s32 	%rd8, %r3, 4;
	add.s64 	%rd9, %rd1, %rd8;
	ld.global.f32 	%f7, [%rd9];
	mul.f32 	%f34, %f6, %f7;
$L__BB8_2:
	add.s32 	%r5, %r3, %r25;
	setp.ge.u32 	%p4, %r5, %r10;
	@%p4 bra 	$L__BB8_4;
	mad.lo.s32 	%r20, %r11, %r5, %r18;
	mul.wide.u32 	%rd10, %r20, 4;
	add.s64 	%rd11, %rd2, %rd10;
	ld.global.f32 	%f8, [%rd11];
	mul.wide.u32 	%rd12, %r5, 4;
	add.s64 	%rd13, %rd1, %rd12;
	ld.global.f32 	%f9, [%rd13];
	fma.rn.f32 	%f34, %f8, %f9, %f34;
$L__BB8_4:
	shl.b32 	%r21, %r2, 2;
	mov.u32 	%r22, _ZZ7matvec4PKfS0_PfjjE5sdata;
	add.s32 	%r6, %r22, %r21;
	st.shared.f32 	[%r6], %f34;
	bar.sync 	0;
	setp.lt.u32 	%p5, %r25, 66;
	@%p5 bra 	$L__BB8_8;
$L__BB8_5:
	shr.u32 	%r8, %r25, 1;
	setp.ge.u32 	%p6, %r2, %r8;
	@%p6 bra 	$L__BB8_7;
	shl.b32 	%r23, %r8, 2;
	add.s32 	%r24, %r6, %r23;
	ld.shared.f32 	%f10, [%r24];
	ld.shared.f32 	%f11, [%r6];
	add.f32 	%f12, %f10, %f11;
	st.shared.f32 	[%r6], %f12;
$L__BB8_7:
	bar.sync 	0;
	setp.gt.u32 	%p7, %r25, 131;
	mov.u32 	%r25, %r8;
	@%p7 bra 	$L__BB8_5;
$L__BB8_8:
	setp.gt.u32 	%p8, %r2, 31;
	@%p8 bra 	$L__BB8_11;
	ld.volatile.shared.f32 	%f13, [%r6+128];
	ld.volatile.shared.f32 	%f14, [%r6];
	add.f32 	%f15, %f13, %f14;
	st.volatile.shared.f32 	[%r6], %f15;
	ld.volatile.shared.f32 	%f16, [%r6+64];
	ld.volatile.shared.f32 	%f17, [%r6];
	add.f32 	%f18, %f16, %f17;
	st.volatile.shared.f32 	[%r6], %f18;
	ld.volatile.shared.f32 	%f19, [%r6+32];
	ld.volatile.shared.f32 	%f20, [%r6];
	add.f32 	%f21, %f19, %f20;
	st.volatile.shared.f32 	[%r6], %f21;
	ld.volatile.shared.f32 	%f22, [%r6+16];
	ld.volatile.shared.f32 	%f23, [%r6];
	add.f32 	%f24, %f22, %f23;
	st.volatile.shared.f32 	[%r6], %f24;
	ld.volatile.shared.f32 	%f25, [%r6+8];
	ld.volatile.shared.f32 	%f26, [%r6];
	add.f32 	%f27, %f25, %f26;
	st.volatile.shared.f32 	[%r6], %f27;
	ld.volatile.shared.f32 	%f28, [%r6+4];
	ld.volatile.shared.f32 	%f29, [%r6];
	add.f32 	%f30, %f28, %f29;
	st.volatile.shared.f32 	[%r6], %f30;
	setp.ne.s32 	%p9, %r2, 0;
	@%p9 bra 	$L__BB8_11;
	cvta.to.global.u64 	%rd14, %rd3;
	mul.wide.u32 	%rd15, %r18, 4;
	add.s64 	%rd16, %rd14, %rd15;
	ld.shared.f32 	%f31, [_ZZ7matvec4PKfS0_PfjjE5sdata];
	atom.global.add.f32 	%f32, [%rd16], %f31;
$L__BB8_11:
	ret;

}
	// .globl	_Z7matvecTPKfS0_Pfjj
.visible .entry _Z7matvecTPKfS0_Pfjj(
	.param .u64 .ptr .align 1 _Z7matvecTPKfS0_Pfjj_param_0,
	.param .u64 .ptr .align 1 _Z7matvecTPKfS0_Pfjj_param_1,
	.param .u64 .ptr .align 1 _Z7matvecTPKfS0_Pfjj_param_2,
	.param .u32 _Z7matvecTPKfS0_Pfjj_param_3,
	.param .u32 _Z7matvecTPKfS0_Pfjj_param_4
)
{
	.reg .pred 	%p<14>;
	.reg .b32 	%r<131>;
	.reg .b32 	%f<85>;
	.reg .b64 	%rd<69>;

	ld.param.u64 	%rd4, [_Z7matvecTPKfS0_Pfjj_param_0];
	ld.param.u64 	%rd2, [_Z7matvecTPKfS0_Pfjj_param_1];
	ld.param.u64 	%rd3, [_Z7matvecTPKfS0_Pfjj_param_2];
	ld.param.u32 	%r76, [_Z7matvecTPKfS0_Pfjj_param_3];
	ld.param.u32 	%r75, [_Z7matvecTPKfS0_Pfjj_param_4];
	cvta.to.global.u64 	%rd1, %rd4;
	mov.u32 	%r77, %ntid.x;
	mov.u32 	%r78, %ctaid.x;
	mul.lo.s32 	%r1, %r77, %r78;
	mov.u32 	%r2, %tid.x;
	add.s32 	%r3, %r1, %r2;
	mov.u32 	%r4, %ntid.y;
	mov.u32 	%r79, %ctaid.y;
	mov.u32 	%r80, %tid.y;
	mad.lo.s32 	%r81, %r4, %r79, %r80;
	setp.ge.u32 	%p1, %r3, %r75;
	setp.ge.u32 	%p2, %r81, %r76;
	or.pred  	%p3, %p1, %p2;
	@%p3 bra 	$L__BB9_15;
	cvta.to.global.u64 	%rd5, %rd2;
	add.s32 	%r82, %r4, %r76;
	add.s32 	%r83, %r82, -1;
	div.u32 	%r84, %r83, %r4;
	add.s32 	%r85, %r84, -1;
	mad.lo.s32 	%r86, %r85, %r4, %r81;
	setp.ge.u32 	%p4, %r86, %r76;
	selp.s32 	%r87, -1, 0, %p4;
	add.s32 	%r6, %r84, %r87;
	mul.wide.s32 	%rd6, %r3, 4;
	add.s64 	%rd7, %rd5, %rd6;
	ld.global.f32 	%f1, [%rd7];
	setp.eq.s32 	%p5, %r6, 0;
	mov.f32 	%f84, 0f00000000;
	@%p5 bra 	$L__BB9_14;
	mul.lo.s32 	%r7, %r75, %r81;
	add.s32 	%r8, %r7, %r3;
	setp.lt.u32 	%p6, %r6, 16;
	mov.f32 	%f84, 0f00000000;
	mov.b32 	%r127, 0;
	@%p6 bra 	$L__BB9_5;
	and.b32  	%r89, %r6, -16;
	neg.s32 	%r125, %r89;
	add.s32 	%r90, %r2, %r4;
	add.s32 	%r91, %r90, %r1;
	add.s32 	%r124, %r91, %r7;
	shl.b32 	%r92, %r4, 1;
	add.s32 	%r123, %r8, %r92;
	mad.lo.s32 	%r122, %r4, 3, %r8;
	shl.b32 	%r93, %r4, 2;
	add.s32 	%r121, %r8, %r93;
	mad.lo.s32 	%r120, %r4, 5, %r8;
	mad.lo.s32 	%r119, %r4, 6, %r8;
	mad.lo.s32 	%r118, %r4, 7, %r8;
	shl.b32 	%r94, %r4, 3;
	add.s32 	%r117, %r8, %r94;
	mad.lo.s32 	%r116, %r4, 9, %r8;
	mad.lo.s32 	%r115, %r4, 10, %r8;
	mad.lo.s32 	%r114, %r4, 11, %r8;
	mad.lo.s32 	%r113, %r4, 12, %r8;
	mad.lo.s32 	%r112, %r4, 13, %r8;
	mad.lo.s32 	%r111, %r4, 14, %r8;
	mad.lo.s32 	%r110, %r4, 15, %r8;
	mov.f32 	%f84, 0f00000000;
	mov.u32 	%r109, %r8;
$L__BB9_4:
	.pragma "nounroll";
	and.b32  	%r127, %r6, -16;
	mul.wide.u32 	%rd8, %r109, 4;
	add.s64 	%rd9, %rd1, %rd8;
	ld.global.f32 	%f19, [%rd9];
	fma.rn.f32 	%f20, %f1, %f19, %f84;
	mul.wide.u32 	%rd10, %r124, 4;
	add.s64 	%rd11, %rd1, %rd10;
	ld.global.f32 	%f21, [%rd11];
	fma.rn.f32 	%f22, %f1, %f21, %f20;
	mul.wide.u32 	%rd12, %r123, 4;
	add.s64 	%rd13, %rd1, %rd12;
	ld.global.f32 	%f23, [%rd13];
	fma.rn.f32 	%f24, %f1, %f23, %f22;
	mul.wide.u32 	%rd14, %r122, 4;
	add.s64 	%rd15, %rd1, %rd14;
	ld.global.f32 	%f25, [%rd15];
	fma.rn.f32 	%f26, %f1, %f25, %f24;
	mul.wide.u32 	%rd16, %r121, 4;
	add.s64 	%rd17, %rd1, %rd16;
	ld.global.f32 	%f27, [%rd17];
	fma.rn.f32 	%f28, %f1, %f27, %f26;
	mul.wide.u32 	%rd18, %r120, 4;
	add.s64 	%rd19, %rd1, %rd18;
	ld.global.f32 	%f29, [%rd19];
	fma.rn.f32 	%f30, %f1, %f29, %f28;
	mul.wide.u32 	%rd20, %r119, 4;
	add.s64 	%rd21, %rd1, %rd20;
	ld.global.f32 	%f31, [%rd21];
	fma.rn.f32 	%f32, %f1, %f31, %f30;
	mul.wide.u32 	%rd22, %r118, 4;
	add.s64 	%rd23, %rd1, %rd22;
	ld.global.f32 	%f33, [%rd23];
	fma.rn.f32 	%f34, %f1, %f33, %f32;
	mul.wide.u32 	%rd24, %r117, 4;
	add.s64 	%rd25, %rd1, %rd24;
	ld.global.f32 	%f35, [%rd25];
	fma.rn.f32 	%f36, %f1, %f35, %f34;
	mul.wide.u32 	%rd26, %r116, 4;
	add.s64 	%rd27, %rd1, %rd26;
	ld.global.f32 	%f37, [%rd27];
	fma.rn.f32 	%f38, %f1, %f37, %f36;
	mul.wide.u32 	%rd28, %r115, 4;
	add.s64 	%rd29, %rd1, %rd28;
	ld.global.f32 	%f39, [%rd29];
	fma.rn.f32 	%f40, %f1, %f39, %f38;
	mul.wide.u32 	%rd30, %r114, 4;
	add.s64 	%rd31, %rd1, %rd30;
	ld.global.f32 	%f41, [%rd31];
	fma.rn.f32 	%f42, %f1, %f41, %f40;
	mul.wide.u32 	%rd32, %r113, 4;
	add.s64 	%rd33, %rd1, %rd32;
	ld.global.f32 	%f43, [%rd33];
	fma.rn.f32 	%f44, %f1, %f43, %f42;
	mul.wide.u32 	%rd34, %r112, 4;
	add.s64 	%rd35, %rd1, %rd34;
	ld.global.f32 	%f45, [%rd35];
	fma.rn.f32 	%f46, %f1, %f45, %f44;
	mul.wide.u32 	%rd36, %r111, 4;
	add.s64 	%rd37, %rd1, %rd36;
	ld.global.f32 	%f47, [%rd37];
	fma.rn.f32 	%f48, %f1, %f47, %f46;
	mul.wide.u32 	%rd38, %r110, 4;
	add.s64 	%rd39, %rd1, %rd38;
	ld.global.f32 	%f49, [%rd39];
	fma.rn.f32 	%f84, %f1, %f49, %f48;
	add.s32 	%r125, %r125, 16;
	shl.b32 	%r95, %r4, 4;
	add.s32 	%r124, %r124, %r95;
	add.s32 	%r123, %r123, %r95;
	add.s32 	%r122, %r122, %r95;
	add.s32 	%r121, %r121, %r95;
	add.s32 	%r120, %r120, %r95;
	add.s32 	%r119, %r119, %r95;
	add.s32 	%r118, %r118, %r95;
	add.s32 	%r117, %r117, %r95;
	add.s32 	%r116, %r116, %r95;
	add.s32 	%r115, %r115, %r95;
	add.s32 	%r114, %r114, %r95;
	add.s32 	%r113, %r113, %r95;
	add.s32 	%r112, %r112, %r95;
	add.s32 	%r111, %r111, %r95;
	add.s32 	%r110, %r110, %r95;
	add.s32 	%r109, %r109, %r95;
	setp.ne.s32 	%p7, %r125, 0;
	@%p7 bra 	$L__BB9_4;
$L__BB9_5:
	and.b32  	%r61, %r6, 15;
	setp.eq.s32 	%p8, %r61, 0;
	@%p8 bra 	$L__BB9_14;
	and.b32  	%r62, %r6, 7;
	setp.lt.u32 	%p9, %r61, 8;
	@%p9 bra 	$L__BB9_8;
	mad.lo.s32 	%r96, %r127, %r4, %r8;
	mul.wide.u32 	%rd40, %r96, 4;
	add.s64 	%rd41, %rd1, %rd40;
	ld.global.f32 	%f51, [%rd41];
	fma.rn.f32 	%f52, %f1, %f51, %f84;
	add.s32 	%r97, %r96, %r4;
	mul.wide.u32 	%rd42, %r97, 4;
	add.s64 	%rd43, %rd1, %rd42;
	ld.global.f32 	%f53, [%rd43];
	fma.rn.f32 	%f54, %f1, %f53, %f52;
	add.s32 	%r98, %r97, %r4;
	mul.wide.u32 	%rd44, %r98, 4;
	add.s64 	%rd45, %rd1, %rd44;
	ld.global.f32 	%f55, [%rd45];
	fma.rn.f32 	%f56, %f1, %f55, %f54;
	add.s32 	%r99, %r98, %r4;
	mul.wide.u32 	%rd46, %r99, 4;
	add.s64 	%rd47, %rd1, %rd46;
	ld.global.f32 	%f57, [%rd47];
	fma.rn.f32 	%f58, %f1, %f57, %f56;
	add.s32 	%r100, %r99, %r4;
	mul.wide.u32 	%rd48, %r100, 4;
	add.s64 	%rd49, %rd1, %rd48;
	ld.global.f32 	%f59, [%rd49];
	fma.rn.f32 	%f60, %f1, %f59, %f58;
	add.s32 	%r101, %r100, %r4;
	mul.wide.u32 	%rd50, %r101, 4;
	add.s64 	%rd51, %rd1, %rd50;
	ld.global.f32 	%f61, [%rd51];
	fma.rn.f32 	%f62, %f1, %f61, %f60;
	add.s32 	%r102, %r101, %r4;
	mul.wide.u32 	%rd52, %r102, 4;
	add.s64 	%rd53, %rd1, %rd52;
	ld.global.f32 	%f63, [%rd53];
	fma.rn.f32 	%f64, %f1, %f63, %f62;
	add.s32 	%r103, %r102, %r4;
	mul.wide.u32 	%rd54, %r103, 4;
	add.s64 	%rd55, %rd1, %rd54;
	ld.global.f32 	%f65, [%rd55];
	fma.rn.f32 	%f84, %f1, %f65, %f64;
	add.s32 	%r127, %r127, 8;
$L__BB9_8:
	setp.eq.s32 	%p10, %r62, 0;
	@%p10 bra 	$L__BB9_14;
	and.b32  	%r65, %r6, 3;
	setp.lt.u32 	%p11, %r62, 4;
	@%p11 bra 	$L__BB9_11;
	mad.lo.s32 	%r104, %r127, %r4, %r8;
	mul.wide.u32 	%rd56, %r104, 4;
	add.s64 	%rd57, %rd1, %rd56;
	ld.global.f32 	%f67, [%rd57];
	fma.rn.f32 	%f68, %f1, %f67, %f84;
	add.s32 	%r105, %r104, %r4;
	mul.wide.u32 	%rd58, %r105, 4;
	add.s64 	%rd59, %rd1, %rd58;
	ld.global.f32 	%f69, [%rd59];
	fma.rn.f32 	%f70, %f1, %f69, %f68;
	add.s32 	%r106, %r105, %r4;
	mul.wide.u32 	%rd60, %r106, 4;
	add.s64 	%rd61, %rd1, %rd60;
	ld.global.f32 	%f71, [%rd61];
	fma.rn.f32 	%f72, %f1, %f71, %f70;
	add.s32 	%r107, %r106, %r4;
	mul.wide.u32 	%rd62, %r107, 4;
	add.s64 	%rd63, %rd1, %rd62;
	ld.global.f32 	%f73, [%rd63];
	fma.rn.f32 	%f84, %f1, %f73, %f72;
	add.s32 	%r127, %r127, 4;
$L__BB9_11:
	setp.eq.s32 	%p12, %r65, 0;
	@%p12 bra 	$L__BB9_14;
	mad.lo.s32 	%r108, %r4, %r127, %r3;
	add.s32 	%r130, %r108, %r7;
	neg.s32 	%r129, %r65;
$L__BB9_13:
	.pragma "nounroll";
	mul.wide.u32 	%rd64, %r130, 4;
	add.s64 	%rd65, %rd1, %rd64;
	ld.global.f32 	%f74, [%rd65];
	fma.rn.f32 	%f84, %f1, %f74, %f84;
	add.s32 	%r130, %r130, %r4;
	add.s32 	%r129, %r129, 1;
	setp.ne.s32 	%p13, %r129, 0;
	@%p13 bra 	$L__BB9_13;
$L__BB9_14:
	bar.sync 	0;
	cvta.to.global.u64 	%rd66, %rd3;
	mul.wide.s32 	%rd67, %r3, 4;
	add.s64 	%rd68, %rd66, %rd67;
	atom.global.add.f32 	%f75, [%rd68], %f84;
$L__BB9_15:
	ret;

}
	// .globl	_Z6matvecILj128EEvPKfS1_Pfjj
.visible .entry _Z6matvecILj128EEvPKfS1_Pfjj(
	.param .u64 .ptr .align 1 _Z6matvecILj128EEvPKfS1_Pfjj_param_0,
	.param .u64 .ptr .align 1 _Z6matvecILj128EEvPKfS1_Pfjj_param_1,
	.param .u64 .ptr .align 1 _Z6matvecILj128EEvPKfS1_Pfjj_param_2,
	.param .u32 _Z6matvecILj128EEvPKfS1_Pfjj_param_3,
	.param .u32 _Z6matvecILj128EEvPKfS1_Pfjj_param_4
)
{
	.reg .pred 	%p<8>;
	.reg .b32 	%r<21>;
	.reg .b32 	%f<35>;
	.reg .b64 	%rd<17>;
	// demoted variable
	.shared .align 4 .b8 _ZZ6matvecILj128EEvPKfS1_PfjjE5sdata[512];
	ld.param.u64 	%rd4, [_Z6matvecILj128EEvPKfS1_Pfjj_param_0];
	ld.param.u64 	%rd5, [_Z6matvecILj128EEvPKfS1_Pfjj_param_1];
	ld.param.u64 	%rd3, [_Z6matvecILj128EEvPKfS1_Pfjj_param_2];
	ld.param.u32 	%r9, [_Z6matvecILj128EEvPKfS1_Pfjj_param_3];
	ld.param.u32 	%r8, [_Z6matvecILj128EEvPKfS1_Pfjj_param_4];
	cvta.to.global.u64 	%rd1, %rd5;
	cvta.to.global.u64 	%rd2, %rd4;
	mov.u32 	%r1, %ntid.x;
	mov.u32 	%r10, %ctaid.x;
	mul.lo.s32 	%r11, %r1, %r10;
	shl.b32 	%r12, %r11, 1;
	mov.u32 	%r2, %tid.x;
	add.s32 	%r3, %r12, %r2;
	mov.u32 	%r13, %ntid.y;
	mov.u32 	%r14, %ctaid.y;
	mov.u32 	%r15, %tid.y;
	mad.lo.s32 	%r16, %r13, %r14, %r15;
	setp.ge.u32 	%p1, %r3, %r8;
	setp.ge.u32 	%p2, %r16, %r9;
	or.pred  	%p3, %p1, %p2;
	mov.f32 	%f34, 0f00000000;
	@%p3 bra 	$L__BB10_2;
	mad.lo.s32 	%r17, %r9, %r3, %r16;
	mul.wide.u32 	%rd6, %r17, 4;
	add.s64 	%rd7, %rd2, %rd6;
	ld.global.f32 	%f6, [%rd7];
	mul.wide.s32 	%rd8, %r3, 4;
	add.s64 	%rd9, %rd1, %rd8;
	ld.global.f32 	%f7, [%rd9];
	mul.f32 	%f34, %f6, %f7;
$L__BB10_2:
	add.s32 	%r5, %r3, %r1;
	setp.ge.u32 	%p4, %r5, %r8;
	@%p4 bra 	$L__BB10_4;
	mad.lo.s32 	%r18, %r9, %r5, %r16;
	mul.wide.u32 	%rd10, %r18, 4;
	add.s64 	%rd11, %rd2, %rd10;
	ld.global.f32 	%f8, [%rd11];
	mul.wide.u32 	%rd12, %r5, 4;
	add.s64 	%rd13, %rd1, %rd12;
	ld.global.f32 	%f9, [%rd13];
	fma.rn.f32 	%f34, %f8, %f9, %f34;
$L__BB10_4:
	shl.b32 	%r19, %r2, 2;
	mov.u32 	%r20, _ZZ6matvecILj128EEvPKfS1_PfjjE5sdata;
	add.s32 	%r6, %r20, %r19;
	st.shared.f32 	[%r6], %f34;
	bar.sync 	0;
	setp.gt.u32 	%p5, %r2, 63;
	@%p5 bra 	$L__BB10_6;
	ld.shared.f32 	%f10, [%r6+256];
	ld.shared.f32 	%f11, [%r6];
	add.f32 	%f12, %f10, %f11;
	st.shared.f32 	[%r6], %f12;
$L__BB10_6:
	bar.sync 	0;
	setp.gt.u32 	%p6, %r2, 31;
	@%p6 bra 	$L__BB10_9;
	ld.volatile.shared.f32 	%f13, [%r6+128];
	ld.volatile.shared.f32 	%f14, [%r6];
	add.f32 	%f15, %f13, %f14;
	st.volatile.shared.f32 	[%r6], %f15;
	ld.volatile.shared.f32 	%f16, [%r6+64];
	ld.volatile.shared.f32 	%f17, [%r6];
	add.f32 	%f18, %f16, %f17;
	st.volatile.shared.f32 	[%r6], %f18;
	ld.volatile.shared.f32 	%f19, [%r6+32];
	ld.volatile.shared.f32 	%f20, [%r6];
	add.f32 	%f21, %f19, %f20;
	st.volatile.shared.f32 	[%r6], %f21;
	ld.volatile.shared.f32 	%f22, [%r6+16];
	ld.volatile.shared.f32 	%f23, [%r6];
	add.f32 	%f24, %f22, %f23;
	st.volatile.shared.f32 	[%r6], %f24;
	ld.volatile.shared.f32 	%f25, [%r6+8];
	ld.volatile.shared.f32 	%f26, [%r6];
	add.f32 	%f27, %f25, %f26;
	st.volatile.shared.f32 	[%r6], %f27;
	ld.volatile.shared.f32 	%f28, [%r6+4];
	ld.volatile.shared.f32 	%f29, [%r6];
	add.f32 	%f30, %f28, %f29;
	st.volatile.shared.f32 	[%r6], %f30;
	setp.ne.s32 	%p7, %r2, 0;
	@%p7 bra 	$L__BB10_9;
	cvta.to.global.u64 	%rd14, %rd3;
	mul.wide.u32 	%rd15, %r16, 4;
	add.s64 	%rd16, %rd14, %rd15;
	ld.shared.f32 	%f31, [_ZZ6matvecILj128EEvPKfS1_PfjjE5sdata];
	atom.global.add.f32 	%f32, [%rd16], %f31;
$L__BB10_9:
	ret;

}


// ===== COMPILED SASS (sm_100) =====

	.target	sm_100

	.elftype	@"ET_EXEC"


//--------------------- .note.nv.tkinfo           --------------------------
	.section	.note.nv.tkinfo,"",@"SHT_NOTE"
	.sectionflags	@"SHF_NOTE_NV_TKINFO"
	.tkinfo
        /*0018*/ 	.word	0x00000002
        /*0030*/ 	.string	""
        /*0030*/ 	.string	"ptxas"
        /*0030*/ 	.string	"Cuda compilation tools, release 13.0, V13.0.88"
        /*0030*/ 	.string	"Build cuda_13.0.r13.0/compiler.36424714_0"
        /*0030*/ 	.string	"-arch sm_100 -m 64 "



//--------------------- .note.nv.cuinfo           --------------------------
	.section	.note.nv.cuinfo,"",@"SHT_NOTE"
	.sectionflags	@"SHF_NOTE_NV_CUINFO"
        /*0018*/ 	.short	0x0002
        /*001a*/ 	.short	0x0064
        /*001c*/ 	.short	0x0082
	.zero		2


//--------------------- .nv.info                  --------------------------
	.section	.nv.info,"",@"SHT_CUDA_INFO"
	.align	4


	//----- nvinfo : EIATTR_REGCOUNT
	.align		4
        /*0000*/ 	.byte	0x04, 0x2f
        /*0002*/ 	.short	(.L_1 - .L_0)
	.align		4
.L_0:
        /*0004*/ 	.word	index@(_Z10set_vectorifPf)
        /*0008*/ 	.word	0x0000000a


	//----- nvinfo : EIATTR_FRAME_SIZE
	.align		4
.L_1:
        /*000c*/ 	.byte	0x04, 0x11
        /*000e*/ 	.short	(.L_3 - .L_2)
	.align		4
.L_2:
        /*0010*/ 	.word	index@(_Z10set_vectorifPf)
        /*0014*/ 	.word	0x00000000


	//----- nvinfo : EIATTR_REGCOUNT
	.align		4
.L_3:
        /*0018*/ 	.byte	0x04, 0x2f
        /*001a*/ 	.short	(.L_5 - .L_4)
	.align		4
.L_4:
        /*001c*/ 	.word	index@(_Z17set_vector_risingifPf)
        /*0020*/ 	.word	0x00000008


	//----- nvinfo : EIATTR_FRAME_SIZE
	.align		4
.L_5:
        /*0024*/ 	.byte	0x04, 0x11
        /*0026*/ 	.short	(.L_7 - .L_6)
	.align		4
.L_6:
        /*0028*/ 	.word	index@(_Z17set_vector_risingifPf)
        /*002c*/ 	.word	0x00000000


	//----- nvinfo : EIATTR_REGCOUNT
	.align		4
.L_7:
        /*0030*/ 	.byte	0x04, 0x2f
        /*0032*/ 	.short	(.L_9 - .L_8)
	.align		4
.L_8:
        /*0034*/ 	.word	index@(_Z6matmatPKfS0_Pfjjj)
        /*0038*/ 	.word	0x00000030


	//----- nvinfo : EIATTR_FRAME_SIZE
	.align		4
.L_9:
        /*003c*/ 	.byte	0x04, 0x11
        /*003e*/ 	.short	(.L_11 - .L_10)
	.align		4
.L_10:
        /*0040*/ 	.word	index@(_Z6matmatPKfS0_Pfjjj)
        /*0044*/ 	.word	0x00000000


	//----- nvinfo : EIATTR_REGCOUNT
	.align		4
.L_11:
        /*0048*/ 	.byte	0x04, 0x2f
        /*004a*/ 	.short	(.L_13 - .L_12)
	.align		4
.L_12:
        /*004c*/ 	.word	index@(_Z10matvec_oldPKfS0_Pfjj)
        /*0050*/ 	.word	0x00000020


	//----- nvinfo : EIATTR_FRAME_SIZE
	.align		4
.L_13:
        /*0054*/ 	.byte	0x04, 0x11
        /*0056*/ 	.short	(.L_15 - .L_14)
	.align		4
.L_14:
        /*0058*/ 	.word	index@(_Z10matvec_oldPKfS0_Pfjj)
        /*005c*/ 	.word	0x00000000


	//----- nvinfo : EIATTR_REGCOUNT
	.align		4
.L_15:
        /*0060*/ 	.byte	0x04, 0x2f
        /*0062*/ 	.short	(.L_17 - .L_16)
	.align		4
.L_16:
        /*0064*/ 	.word	index@(_Z7matvec0PKfS0_Pfjj)
        /*0068*/ 	.word	0x0000000c


	//----- nvinfo : EIATTR_FRAME_SIZE
	.align		4
.L_17:
        /*006c*/ 	.byte	0x04, 0x11
        /*006e*/ 	.short	(.L_19 - .L_18)
	.align		4
.L_18:
        /*0070*/ 	.word	index@(_Z7matvec0PKfS0_Pfjj)
        /*0074*/ 	.word	0x00000000


	//----- nvinfo : EIATTR_REGCOUNT
	.align		4
.L_19:
        /*0078*/ 	.byte	0x04, 0x2f
        /*007a*/ 	.short	(.L_21 - .L_20)
	.align		4
.L_20:
        /*007c*/ 	.word	index@(_Z7matvec1PKfS0_Pfjj)
        /*0080*/ 	.word	0x0000000c


	//----- nvinfo : EIATTR_FRAME_SIZE
	.align		4
.L_21:
        /*0084*/ 	.byte	0x04, 0x11
        /*0086*/ 	.short	(.L_23 - .L_22)
	.align		4
.L_22:
        /*0088*/ 	.word	index@(_Z7matvec1PKfS0_Pfjj)
        /*008c*/ 	.word	0x00000000


	//----- nvinfo : EIATTR_REGCOUNT
	.align		4
.L_23:
        /*0090*/ 	.byte	0x04, 0x2f
        /*0092*/ 	.short	(.L_25 - .L_24)
	.align		4
.L_24:
        /*0094*/ 	.word	index@(_Z7matvec2PKfS0_Pfjj)
        /*0098*/ 	.word	0x0000000d


	//----- nvinfo : EIATTR_FRAME_SIZE
	.align		4
.L_25:
        /*009c*/ 	.byte	0x04, 0x11
        /*009e*/ 	.short	(.L_27 - .L_26)
	.align		4
.L_26:
        /*00a0*/ 	.word	index@(_Z7matvec2PKfS0_Pfjj)
        /*00a4*/ 	.word	0x00000000


	//----- nvinfo : EIATTR_REGCOUNT
	.align		4
.L_27:
        /*00a8*/ 	.byte	0x04, 0x2f
        /*00aa*/ 	.short	(.L_29 - .L_28)
	.align		4
.L_28:
        /*00ac*/ 	.word	index@(_Z7matvec3PKfS0_Pfjj)
        /*00b0*/ 	.word	0x00000014


	//----- nvinfo : EIATTR_FRAME_SIZE
	.align		4
.L_29:
        /*00b4*/ 	.byte	0x04, 0x11
        /*00b6*/ 	.short	(.L_31 - .L_30)
	.align		4
.L_30:
        /*00b8*/ 	.word	index@(_Z7matvec3PKfS0_Pfjj)
        /*00bc*/ 	.word	0x00000000


	//----- nvinfo : EIATTR_REGCOUNT
	.align		4
.L_31:
        /*00c0*/ 	.byte	0x04, 0x2f
        /*00c2*/ 	.short	(.L_33 - .L_32)
	.align		4
.L_32:
        /*00c4*/ 	.word	index@(_Z7matvec4PKfS0_Pfjj)
        /*00c8*/ 	.word	0x00000014


	//----- nvinfo : EIATTR_FRAME_SIZE
	.align		4
.L_33:
        /*00cc*/ 	.byte	0x04, 0x11
        /*00ce*/ 	.short	(.L_35 - .L_34)
	.align		4
.L_34:
        /*00d0*/ 	.word	index@(_Z7matvec4PKfS0_Pfjj)
        /*00d4*/ 	.word	0x00000000


	//----- nvinfo : EIATTR_REGCOUNT
	.align		4
.L_35:
        /*00d8*/ 	.byte	0x04, 0x2f
        /*00da*/ 	.short	(.L_37 - .L_36)
	.align		4
.L_36:
        /*00dc*/ 	.word	index@(_Z7matvecTPKfS0_Pfjj)
        /*00e0*/ 	.word	0x00000028


	//----- nvinfo : EIATTR_FRAME_SIZE
	.align		4
.L_37:
        /*00e4*/ 	.byte	0x04, 0x11
        /*00e6*/ 	.short	(.L_39 - .L_38)
	.align		4
.L_38:
        /*00e8*/ 	.word	index@(_Z7matvecTPKfS0_Pfjj)
        /*00ec*/ 	.word	0x00000000


	//----- nvinfo : EIATTR_REGCOUNT
	.align		4
.L_39:
        /*00f0*/ 	.byte	0x04, 0x2f
        /*00f2*/ 	.short	(.L_41 - .L_40)
	.align		4
.L_40:
        /*00f4*/ 	.word	index@(_Z6matvecILj128EEvPKfS1_Pfjj)
        /*00f8*/ 	.word	0x00000012


	//----- nvinfo : EIATTR_FRAME_SIZE
	.align		4
.L_41:
        /*00fc*/ 	.byte	0x04, 0x11
        /*00fe*/ 	.short	(.L_43 - .L_42)
	.align		4
.L_42:
        /*0100*/ 	.word	index@(_Z6matvecILj128EEvPKfS1_Pfjj)
        /*0104*/ 	.word	0x00000000


	//----- nvinfo : EIATTR_MIN_STACK_SIZE
	.align		4
.L_43:
        /*0108*/ 	.byte	0x04, 0x12
        /*010a*/ 	.short	(.L_45 - .L_44)
	.align		4
.L_44:
        /*010c*/ 	.word	index@(_Z6matvecILj128EEvPKfS1_Pfjj)
        /*0110*/ 	.word	0x00000000


	//----- nvinfo : EIATTR_MIN_STACK_SIZE
	.align		4
.L_45:
        /*0114*/ 	.byte	0x04, 0x12
        /*0116*/ 	.short	(.L_47 - .L_46)
	.align		4
.L_46:
        /*0118*/ 	.word	index@(_Z7matvecTPKfS0_Pfjj)
        /*011c*/ 	.word	0x00000000


	//----- nvinfo : EIATTR_MIN_STACK_SIZE
	.align		4
.L_47:
        /*0120*/ 	.byte	0x04, 0x12
        /*0122*/ 	.short	(.L_49 - .L_48)
	.align		4
.L_48:
        /*0124*/ 	.word	index@(_Z7matvec4PKfS0_Pfjj)
        /*0128*/ 	.word	0x00000000


	//----- nvinfo : EIATTR_MIN_STACK_SIZE
	.align		4
.L_49:
        /*012c*/ 	.byte	0x04, 0x12
        /*012e*/ 	.short	(.L_51 - .L_50)
	.align		4
.L_50:
        /*0130*/ 	.word	index@(_Z7matvec3PKfS0_Pfjj)
        /*0134*/ 	.word	0x00000000


	//----- nvinfo : EIATTR_MIN_STACK_SIZE
	.align		4
.L_51:
        /*0138*/ 	.byte	0x04, 0x12
        /*013a*/ 	.short	(.L_53 - .L_52)
	.align		4
.L_52:
        /*013c*/ 	.word	index@(_Z7matvec2PKfS0_Pfjj)
        /*0140*/ 	.word	0x00000000


	//----- nvinfo : EIATTR_MIN_STACK_SIZE
	.align		4
.L_53:
        /*0144*/ 	.byte	0x04, 0x12
        /*0146*/ 	.short	(.L_55 - .L_54)
	.align		4
.L_54:
        /*0148*/ 	.word	index@(_Z7matvec1PKfS0_Pfjj)
        /*014c*/ 	.word	0x00000000


	//----- nvinfo : EIATTR_MIN_STACK_SIZE
	.align		4
.L_55:
        /*0150*/ 	.byte	0x04, 0x12
        /*0152*/ 	.short	(.L_57 - .L_56)
	.align		4
.L_56:
        /*0154*/ 	.word	index@(_Z7matvec0PKfS0_Pfjj)
        /*0158*/ 	.word	0x00000000


	//----- nvinfo : EIATTR_MIN_STACK_SIZE
	.align		4
.L_57:
        /*015c*/ 	.byte	0x04, 0x12
        /*015e*/ 	.short	(.L_59 - .L_58)
	.align		4
.L_58:
        /*0160*/ 	.word	index@(_Z10matvec_oldPKfS0_Pfjj)
        /*0164*/ 	.word	0x00000000


	//----- nvinfo : EIATTR_MIN_STACK_SIZE
	.align		4
.L_59:
        /*0168*/ 	.byte	0x04, 0x12
        /*016a*/ 	.short	(.L_61 - .L_60)
	.align		4
.L_60:
        /*016c*/ 	.word	index@(_Z6matmatPKfS0_Pfjjj)
        /*0170*/ 	.word	0x00000000


	//----- nvinfo : EIATTR_MIN_STACK_SIZE
	.align		4
.L_61:
        /*0174*/ 	.byte	0x04, 0x12
        /*0176*/ 	.short	(.L_63 - .L_62)
	.align		4
.L_62:
        /*0178*/ 	.word	index@(_Z17set_vector_risingifPf)
        /*017c*/ 	.word	0x00000000


	//----- nvinfo : EIATTR_MIN_STACK_SIZE
	.align		4
.L_63:
        /*0180*/ 	.byte	0x04, 0x12
        /*0182*/ 	.short	(.L_65 - .L_64)
	.align		4
.L_64:
        /*0184*/ 	.word	index@(_Z10set_vectorifPf)
        /*0188*/ 	.word	0x00000000
.L_65:


//--------------------- .nv.compat                --------------------------
	.section	.nv.compat,"",@"SHT_CUDA_COMPAT_INFO"
	.align	4
        /*0000*/ 	.byte	0x02, 0x09, 0x00, 0x00, 0x02, 0x02, 0x01, 0x00, 0x02, 0x05, 0x05, 0x00, 0x03, 0x07, 0x01, 0x01
        /*0010*/ 	.byte	0x02, 0x03, 0x00, 0x00, 0x02, 0x06, 0x01, 0x00, 0x04, 0x0b, 0x08, 0x00, 0x09, 0x00, 0x00, 0x00
        /*0020*/ 	.byte	0x00, 0x00, 0x00, 0x00


//--------------------- .nv.info._Z6matvecILj128EEvPKfS1_Pfjj --------------------------
	.section	.nv.info._Z6matvecILj128EEvPKfS1_Pfjj,"",@"SHT_CUDA_INFO"
	.sectionflags	@""
	.align	4


	//----- nvinfo : EIATTR_CUDA_API_VERSION
	.align		4
        /*0000*/ 	.byte	0x04, 0x37
        /*0002*/ 	.short	(.L_67 - .L_66)
.L_66:
        /*0004*/ 	.word	0x00000082


	//----- nvinfo : EIATTR_KPARAM_INFO
	.align		4
.L_67:
        /*0008*/ 	.byte	0x04, 0x17
        /*000a*/ 	.short	(.L_69 - .L_68)
.L_68:
        /*000c*/ 	.word	0x00000000
        /*0010*/ 	.short	0x0004
        /*0012*/ 	.short	0x001c
        /*0014*/ 	.byte	0x00, 0xf0, 0x11, 0x00


	//----- nvinfo : EIATTR_KPARAM_INFO
	.align		4
.L_69:
        /*0018*/ 	.byte	0x04, 0x17
        /*001a*/ 	.short	(.L_71 - .L_70)
.L_70:
        /*001c*/ 	.word	0x00000000
        /*0020*/ 	.short	0x0003
        /*0022*/ 	.short	0x0018
        /*0024*/ 	.byte	0x00, 0xf0, 0x11, 0x00


	//----- nvinfo : EIATTR_KPARAM_INFO
	.align		4
.L_71:
        /*0028*/ 	.byte	0x04, 0x17
        /*002a*/ 	.short	(.L_73 - .L_72)
.L_72:
        /*002c*/ 	.word	0x00000000
        /*0030*/ 	.short	0x0002
        /*0032*/ 	.short	0x0010
        /*0034*/ 	.byte	0x00, 0xf5, 0x21, 0x00


	//----- nvinfo : EIATTR_KPARAM_INFO
	.align		4
.L_73:
        /*0038*/ 	.byte	0x04, 0x17
        /*003a*/ 	.short	(.L_75 - .L_74)
.L_74:
        /*003c*/ 	.word	0x00000000
        /*0040*/ 	.short	0x0001
        /*0042*/ 	.short	0x0008
        /*0044*/ 	.byte	0x00, 0xf5, 0x21, 0x00


	//----- nvinfo : EIATTR_KPARAM_INFO
	.align		4
.L_75:
        /*0048*/ 	.byte	0x04, 0x17
        /*004a*/ 	.short	(.L_77 - .L_76)
.L_76:
        /*004c*/ 	.word	0x00000000
        /*0050*/ 	.short	0x0000
        /*0052*/ 	.short	0x0000
        /*0054*/ 	.byte	0x00, 0xf5, 0x21, 0x00


	//----- nvinfo : EIATTR_SPARSE_MMA_MASK
	.align		4
.L_77:
        /*0058*/ 	.byte	0x03, 0x50
        /*005a*/ 	.short	0x0000


	//----- nvinfo : EIATTR_MAXREG_COUNT
	.align		4
        /*005c*/ 	.byte	0x03, 0x1b
        /*005e*/ 	.short	0x00ff


	//----- nvinfo : EIATTR_NUM_BARRIERS
	.align		4
        /*0060*/ 	.byte	0x02, 0x4c
        /*0062*/ 	.byte	0x01
	.zero		1


	//----- nvinfo : EIATTR_MERCURY_ISA_VERSION
	.align		4
        /*0064*/ 	.byte	0x03, 0x5f
        /*0066*/ 	.short	0x0101


	//----- nvinfo : EIATTR_VRC_CTA_INIT_COUNT
	.align		4
        /*0068*/ 	.byte	0x02, 0x4a
	.zero		1
	.zero		1


	//----- nvinfo : EIATTR_EXIT_INSTR_OFFSETS
	.align		4
        /*006c*/ 	.byte	0x04, 0x1c
        /*006e*/ 	.short	(.L_79 - .L_78)


	//   ....[0]....
.L_78:
        /*0070*/ 	.word	0x000002e0


	//   ....[1]....
        /*0074*/ 	.word	0x00000480


	//   ....[2]....
        /*0078*/ 	.word	0x000004d0


	//----- nvinfo : EIATTR_CBANK_PARAM_SIZE
	.align		4
.L_79:
        /*007c*/ 	.byte	0x03, 0x19
        /*007e*/ 	.short	0x0020


	//----- nvinfo : EIATTR_PARAM_CBANK
	.align		4
        /*0080*/ 	.byte	0x04, 0x0a
        /*0082*/ 	.short	(.L_81 - .L_80)
	.align		4
.L_80:
        /*0084*/ 	.word	index@(.nv.constant0._Z6matvecILj128EEvPKfS1_Pfjj)
        /*0088*/ 	.short	0x0380
        /*008a*/ 	.short	0x0020


	//----- nvinfo : EIATTR_SW_WAR
	.align		4
.L_81:
        /*008c*/ 	.byte	0x04, 0x36
        /*008e*/ 	.short	(.L_83 - .L_82)
.L_82:
        /*0090*/ 	.word	0x00000008
.L_83:


//--------------------- .nv.info._Z7matvecTPKfS0_Pfjj --------------------------
	.section	.nv.info._Z7matvecTPKfS0_Pfjj,"",@"SHT_CUDA_INFO"
	.sectionflags	@""
	.align	4


	//----- nvinfo : EIATTR_CUDA_API_VERSION
	.align		4
        /*0000*/ 	.byte	0x04, 0x37
        /*0002*/ 	.short	(.L_85 - .L_84)
.L_84:
        /*0004*/ 	.word	0x00000082


	//----- nvinfo : EIATTR_KPARAM_INFO
	.align		4
.L_85:
        /*0008*/ 	.byte	0x04, 0x17
        /*000a*/ 	.short	(.L_87 - .L_86)
.L_86:
        /*000c*/ 	.word	0x00000000
        /*0010*/ 	.short	0x0004
        /*0012*/ 	.short	0x001c
        /*0014*/ 	.byte	0x00, 0xf0, 0x11, 0x00


	//----- nvinfo : EIATTR_KPARAM_INFO
	.align		4
.L_87:
        /*0018*/ 	.byte	0x04, 0x17
        /*001a*/ 	.short	(.L_89 - .L_88)
.L_88:
        /*001c*/ 	.word	0x00000000
        /*0020*/ 	.short	0x0003
        /*0022*/ 	.short	0x0018
        /*0024*/ 	.byte	0x00, 0xf0, 0x11, 0x00


	//----- nvinfo : EIATTR_KPARAM_INFO
	.align		4
.L_89:
        /*0028*/ 	.byte	0x04, 0x17
        /*002a*/ 	.short	(.L_91 - .L_90)
.L_90:
        /*002c*/ 	.word	0x00000000
        /*0030*/ 	.short	0x0002
        /*0032*/ 	.short	0x0010
        /*0034*/ 	.byte	0x00, 0xf5, 0x21, 0x00


	//----- nvinfo : EIATTR_KPARAM_INFO
	.align		4
.L_91:
        /*0038*/ 	.byte	0x04, 0x17
        /*003a*/ 	.short	(.L_93 - .L_92)
.L_92:
        /*003c*/ 	.word	0x00000000
        /*0040*/ 	.short	0x0001
        /*0042*/ 	.short	0x0008
        /*0044*/ 	.byte	0x00, 0xf5, 0x21, 0x00


	//----- nvinfo : EIATTR_KPARAM_INFO
	.align		4
.L_93:
        /*0048*/ 	.byte	0x04, 0x17
        /*004a*/ 	.short	(.L_95 - .L_94)
.L_94:
        /*004c*/ 	.word	0x00000000
        /*0050*/ 	.short	0x0000
        /*0052*/ 	.short	0x0000
        /*0054*/ 	.byte	0x00, 0xf5, 0x21, 0x00


	//----- nvinfo : EIATTR_SPARSE_MMA_MASK
	.align		4
.L_95:
        /*0058*/ 	.byte	0x03, 0x50
        /*005a*/ 	.short	0x0000


	//----- nvinfo : EIATTR_MAXREG_COUNT
	.align		4
        /*005c*/ 	.byte	0x03, 0x1b
        /*005e*/ 	.short	0x00ff


	//----- nvinfo : EIATTR_NUM_BARRIERS
	.align		4
        /*0060*/ 	.byte	0x02, 0x4c
        /*0062*/ 	.byte	0x01
	.zero		1


	//----- nvinfo : EIATTR_MERCURY_ISA_VERSION
	.align		4
        /*0064*/ 	.byte	0x03, 0x5f
        /*0066*/ 	.short	0x0101


	//----- nvinfo : EIATTR_VRC_CTA_INIT_COUNT
	.align		4
        /*0068*/ 	.byte	0x02, 0x4a
	.zero		1
	.zero		1


	//----- nvinfo : EIATTR_EXIT_INSTR_OFFSETS
	.align		4
        /*006c*/ 	.byte	0x04, 0x1c
        /*006e*/ 	.short	(.L_97 - .L_96)


	//   ....[0]....
.L_96:
        /*0070*/ 	.word	0x000000d0


	//   ....[1]....
        /*0074*/ 	.word	0x00000e20


	//----- nvinfo : EIATTR_CRS_STACK_SIZE
	.align		4
.L_97:
        /*0078*/ 	.byte	0x04, 0x1e
        /*007a*/ 	.short	(.L_99 - .L_98)
.L_98:
        /*007c*/ 	.word	0x00000000


	//----- nvinfo : EIATTR_CBANK_PARAM_SIZE
	.align		4
.L_99:
        /*0080*/ 	.byte	0x03, 0x19
        /*0082*/ 	.short	0x0020


	//----- nvinfo : EIATTR_PARAM_CBANK
	.align		4
        /*0084*/ 	.byte	0x04, 0x0a
        /*0086*/ 	.short	(.L_101 - .L_100)
	.align		4
.L_100:
        /*0088*/ 	.word	index@(.nv.constant0._Z7matvecTPKfS0_Pfjj)
        /*008c*/ 	.short	0x0380
        /*008e*/ 	.short	0x0020


	//----- nvinfo : EIATTR_SW_WAR
	.align		4
.L_101:
        /*0090*/ 	.byte	0x04, 0x36
        /*0092*/ 	.short	(.L_103 - .L_102)
.L_102:
        /*0094*/ 	.word	0x00000008
.L_103:


//--------------------- .nv.info._Z7matvec4PKfS0_Pfjj --------------------------
	.section	.nv.info._Z7matvec4PKfS0_Pfjj,"",@"SHT_CUDA_INFO"
	.sectionflags	@""
	.align	4


	//----- nvinfo : EIATTR_CUDA_API_VERSION
	.align		4
        /*0000*/ 	.byte	0x04, 0x37
        /*0002*/ 	.short	(.L_105 - .L_104)
.L_104:
        /*0004*/ 	.word	0x00000082


	//----- nvinfo : EIATTR_KPARAM_INFO
	.align		4
.L_105:
        /*0008*/ 	.byte	0x04, 0x17
        /*000a*/ 	.short	(.L_107 - .L_106)
.L_106:
        /*000c*/ 	.word	0x00000000
        /*0010*/ 	.short	0x0004
        /*0012*/ 	.short	0x001c
        /*0014*/ 	.byte	0x00, 0xf0, 0x11, 0x00


	//----- nvinfo : EIATTR_KPARAM_INFO
	.align		4
.L_107:
        /*0018*/ 	.byte	0x04, 0x17
        /*001a*/ 	.short	(.L_109 - .L_108)
.L_108:
        /*001c*/ 	.word	0x00000000
        /*0020*/ 	.short	0x0003
        /*0022*/ 	.short	0x0018
        /*0024*/ 	.byte	0x00, 0xf0, 0x11, 0x00


	//----- nvinfo : EIATTR_KPARAM_INFO
	.align		4
.L_109:
        /*0028*/ 	.byte	0x04, 0x17
        /*002a*/ 	.short	(.L_111 - .L_110)
.L_110:
        /*002c*/ 	.word	0x00000000
        /*0030*/ 	.short	0x0002
        /*0032*/ 	.short	0x0010
        /*0034*/ 	.byte	0x00, 0xf5, 0x21, 0x00


	//----- nvinfo : EIATTR_KPARAM_INFO
	.align		4
.L_111:
        /*0038*/ 	.byte	0x04, 0x17
        /*003a*/ 	.short	(.L_113 - .L_112)
.L_112:
        /*003c*/ 	.word	0x00000000
        /*0040*/ 	.short	0x0001
        /*0042*/ 	.short	0x0008
        /*0044*/ 	.byte	0x00, 0xf5, 0x21, 0x00


	//----- nvinfo : EIATTR_KPARAM_INFO
	.align		4
.L_113:
        /*0048*/ 	.byte	0x04, 0x17
        /*004a*/ 	.short	(.L_115 - .L_114)
.L_114:
        /*004c*/ 	.word	0x00000000
        /*0050*/ 	.short	0x0000
        /*0052*/ 	.short	0x0000
        /*0054*/ 	.byte	0x00, 0xf5, 0x21, 0x00


	//----- nvinfo : EIATTR_SPARSE_MMA_MASK
	.align		4
.L_115:
        /*0058*/ 	.byte	0x03, 0x50
        /*005a*/ 	.short	0x0000


	//----- nvinfo : EIATTR_MAXREG_COUNT
	.align		4
        /*005c*/ 	.byte	0x03, 0x1b
        /*005e*/ 	.short	0x00ff


	//----- nvinfo : EIATTR_NUM_BARRIERS
	.align		4
        /*0060*/ 	.byte	0x02, 0x4c
        /*0062*/ 	.byte	0x01
	.zero		1


	//----- nvinfo : EIATTR_MERCURY_ISA_VERSION
	.align		4
        /*0064*/ 	.byte	0x03, 0x5f
        /*0066*/ 	.short	0x0101


	//----- nvinfo : EIATTR_VRC_CTA_INIT_COUNT
	.align		4
        /*0068*/ 	.byte	0x02, 0x4a
	.zero		1
	.zero		1


	//----- nvinfo : EIATTR_EXIT_INSTR_OFFSETS
	.align		4
        /*006c*/ 	.byte	0x04, 0x1c
        /*006e*/ 	.short	(.L_117 - .L_116)


	//   ....[0]....
.L_116:
        /*0070*/ 	.word	0x00000360


	//   ....[1]....
        /*0074*/ 	.word	0x00000500


	//   ....[2]....
        /*0078*/ 	.word	0x00000580


	//----- nvinfo : EIATTR_CBANK_PARAM_SIZE
	.align		4
.L_117:
        /*007c*/ 	.byte	0x03, 0x19
        /*007e*/ 	.short	0x0020


	//----- nvinfo : EIATTR_PARAM_CBANK
	.align		4
        /*0080*/ 	.byte	0x04, 0x0a
        /*0082*/ 	.short	(.L_119 - .L_118)
	.align		4
.L_118:
        /*0084*/ 	.word	index@(.nv.constant0._Z7matvec4PKfS0_Pfjj)
        /*0088*/ 	.short	0x0380
        /*008a*/ 	.short	0x0020


	//----- nvinfo : EIATTR_SW_WAR
	.align		4
.L_119:
        /*008c*/ 	.byte	0x04, 0x36
        /*008e*/ 	.short	(.L_121 - .L_120)
.L_120:
        /*0090*/ 	.word	0x00000008
.L_121:


//--------------------- .nv.info._Z7matvec3PKfS0_Pfjj --------------------------
	.section	.nv.info._Z7matvec3PKfS0_Pfjj,"",@"SHT_CUDA_INFO"
	.sectionflags	@""
	.align	4


	//----- nvinfo : EIATTR_CUDA_API_VERSION
	.align		4
        /*0000*/ 	.byte	0x04, 0x37
        /*0002*/ 	.short	(.L_123 - .L_122)
.L_122:
        /*0004*/ 	.word	0x00000082


	//----- nvinfo : EIATTR_KPARAM_INFO
	.align		4
.L_123:
        /*0008*/ 	.byte	0x04, 0x17
        /*000a*/ 	.short	(.L_125 - .L_124)
.L_124:
        /*000c*/ 	.word	0x00000000
        /*0010*/ 	.short	0x0004
        /*0012*/ 	.short	0x001c
        /*0014*/ 	.byte	0x00, 0xf0, 0x11, 0x00


	//----- nvinfo : EIATTR_KPARAM_INFO
	.align		4
.L_125:
        /*0018*/ 	.byte	0x04, 0x17
        /*001a*/ 	.short	(.L_127 - .L_126)
.L_126:
        /*001c*/ 	.word	0x00000000
        /*0020*/ 	.short	0x0003
        /*0022*/ 	.short	0x0018
        /*0024*/ 	.byte	0x00, 0xf0, 0x11, 0x00


	//----- nvinfo : EIATTR_KPARAM_INFO
	.align		4
.L_127:
        /*0028*/ 	.byte	0x04, 0x17
        /*002a*/ 	.short	(.L_129 - .L_128)
.L_128:
        /*002c*/ 	.word	0x00000000
        /*0030*/ 	.short	0x0002
        /*0032*/ 	.short	0x0010
        /*0034*/ 	.byte	0x00, 0xf5, 0x21, 0x00


	//----- nvinfo : EIATTR_KPARAM_INFO
	.align		4
.L_129:
        /*0038*/ 	.byte	0x04, 0x17
        /*003a*/ 	.short	(.L_131 - .L_130)
.L_130:
        /*003c*/ 	.word	0x00000000
        /*0040*/ 	.short	0x0001
        /*0042*/ 	.short	0x0008
        /*0044*/ 	.byte	0x00, 0xf5, 0x21, 0x00


	//----- nvinfo : EIATTR_KPARAM_INFO
	.align		4
.L_131:
        /*0048*/ 	.byte	0x04, 0x17
        /*004a*/ 	.short	(.L_133 - .L_132)
.L_132:
        /*004c*/ 	.word	0x00000000
        /*0050*/ 	.short	0x0000
        /*0052*/ 	.short	0x0000
        /*0054*/ 	.byte	0x00, 0xf5, 0x21, 0x00


	//----- nvinfo : EIATTR_SPARSE_MMA_MASK
	.align		4
.L_133:
        /*0058*/ 	.byte	0x03, 0x50
        /*005a*/ 	.short	0x0000


	//----- nvinfo : EIATTR_MAXREG_COUNT
	.align		4
        /*005c*/ 	.byte	0x03, 0x1b
        /*005e*/ 	.short	0x00ff


	//----- nvinfo : EIATTR_NUM_BARRIERS
	.align		4
        /*0060*/ 	.byte	0x02, 0x4c
        /*0062*/ 	.byte	0x01
	.zero		1


	//----- nvinfo : EIATTR_MERCURY_ISA_VERSION
	.align		4
        /*0064*/ 	.byte	0x03, 0x5f
        /*0066*/ 	.short	0x0101


	//----- nvinfo : EIATTR_VRC_CTA_INIT_COUNT
	.align		4
        /*0068*/ 	.byte	0x02, 0x4a
	.zero		1
	.zero		1


	//----- nvinfo : EIATTR_EXIT_INSTR_OFFSETS
	.align		4
        /*006c*/ 	.byte	0x04, 0x1c
        /*006e*/ 	.short	(.L_135 - .L_134)


	//   ....[0]....
.L_134:
        /*0070*/ 	.word	0x00000360


	//   ....[1]....
        /*0074*/ 	.word	0x000003e0


	//----- nvinfo : EIATTR_CBANK_PARAM_SIZE
	.align		4
.L_135:
        /*0078*/ 	.byte	0x03, 0x19
        /*007a*/ 	.short	0x0020


	//----- nvinfo : EIATTR_PARAM_CBANK
	.align		4
        /*007c*/ 	.byte	0x04, 0x0a
        /*007e*/ 	.short	(.L_137 - .L_136)
	.align		4
.L_136:
        /*0080*/ 	.word	index@(.nv.constant0._Z7matvec3PKfS0_Pfjj)
        /*0084*/ 	.short	0x0380
        /*0086*/ 	.short	0x0020


	//----- nvinfo : EIATTR_SW_WAR
	.align		4
.L_137:
        /*0088*/ 	.byte	0x04, 0x36
        /*008a*/ 	.short	(.L_139 - .L_138)
.L_138:
        /*008c*/ 	.word	0x00000008
.L_139:


//--------------------- .nv.info._Z7matvec2PKfS0_Pfjj --------------------------
	.section	.nv.info._Z7matvec2PKfS0_Pfjj,"",@"SHT_CUDA_INFO"
	.sectionflags	@""
	.align	4


	//----- nvinfo : EIATTR_CUDA_API_VERSION
	.align		4
        /*0000*/ 	.byte	0x04, 0x37
        /*0002*/ 	.short	(.L_141 - .L_140)
.L_140:
        /*0004*/ 	.word	0x00000082


	//----- nvinfo : EIATTR_KPARAM_INFO
	.align		4
.L_141:
        /*0008*/ 	.byte	0x04, 0x17
        /*000a*/ 	.short	(.L_143 - .L_142)
.L_142:
        /*000c*/ 	.word	0x00000000
        /*0010*/ 	.short	0x0004
        /*0012*/ 	.short	0x001c
        /*0014*/ 	.byte	0x00, 0xf0, 0x11, 0x00


	//----- nvinfo : EIATTR_KPARAM_INFO
	.align		4
.L_143:
        /*0018*/ 	.byte	0x04, 0x17
        /*001a*/ 	.short	(.L_145 - .L_144)
.L_144:
        /*001c*/ 	.word	0x00000000
        /*0020*/ 	.short	0x0003
        /*0022*/ 	.short	0x0018
        /*0024*/ 	.byte	0x00, 0xf0, 0x11, 0x00


	//----- nvinfo : EIATTR_KPARAM_INFO
	.align		4
.L_145:
        /*0028*/ 	.byte	0x04, 0x17
        /*002a*/ 	.short	(.L_147 - .L_146)
.L_146:
        /*002c*/ 	.word	0x00000000
        /*0030*/ 	.short	0x0002
        /*0032*/ 	.short	0x0010
        /*0034*/ 	.byte	0x00, 0xf5, 0x21, 0x00


	//----- nvinfo : EIATTR_KPARAM_INFO
	.align		4
.L_147:
        /*0038*/ 	.byte	0x04, 0x17
        /*003a*/ 	.short	(.L_149 - .L_148)
.L_148:
        /*003c*/ 	.word	0x00000000
        /*0040*/ 	.short	0x0001
        /*0042*/ 	.short	0x0008
        /*0044*/ 	.byte	0x00, 0xf5, 0x21, 0x00


	//----- nvinfo : EIATTR_KPARAM_INFO
	.align		4
.L_149:
        /*0048*/ 	.byte	0x04, 0x17
        /*004a*/ 	.short	(.L_151 - .L_150)
.L_150:
        /*004c*/ 	.word	0x00000000
        /*0050*/ 	.short	0x0000
        /*0052*/ 	.short	0x0000
        /*0054*/ 	.byte	0x00, 0xf5, 0x21, 0x00


	//----- nvinfo : EIATTR_SPARSE_MMA_MASK
	.align		4
.L_151:
        /*0058*/ 	.byte	0x03, 0x50
        /*005a*/ 	.short	0x0000


	//----- nvinfo : EIATTR_MAXREG_COUNT
	.align		4
        /*005c*/ 	.byte	0x03, 0x1b
        /*005e*/ 	.short	0x00ff


	//----- nvinfo : EIATTR_NUM_BARRIERS
	.align		4
        /*0060*/ 	.byte	0x02, 0x4c
        /*0062*/ 	.byte	0x01
	.zero		1


	//----- nvinfo : EIATTR_MERCURY_ISA_VERSION
	.align		4
        /*0064*/ 	.byte	0x03, 0x5f
        /*0066*/ 	.short	0x0101


	//----- nvinfo : EIATTR_VRC_CTA_INIT_COUNT
	.align		4
        /*0068*/ 	.byte	0x02, 0x4a
	.zero		1
	.zero		1


	//----- nvinfo : EIATTR_EXIT_INSTR_OFFSETS
	.align		4
        /*006c*/ 	.byte	0x04, 0x1c
        /*006e*/ 	.short	(.L_153 - .L_152)


	//   ....[0]....
.L_152:
        /*0070*/ 	.word	0x000002b0


	//   ....[1]....
        /*0074*/ 	.word	0x00000330


	//----- nvinfo : EIATTR_CBANK_PARAM_SIZE
	.align		4
.L_153:
        /*0078*/ 	.byte	0x03, 0x19
        /*007a*/ 	.short	0x0020


	//----- nvinfo : EIATTR_PARAM_CBANK
	.align		4
        /*007c*/ 	.byte	0x04, 0x0a
        /*007e*/ 	.short	(.L_155 - .L_154)
	.align		4
.L_154:
        /*0080*/ 	.word	index@(.nv.constant0._Z7matvec2PKfS0_Pfjj)
        /*0084*/ 	.short	0x0380
        /*0086*/ 	.short	0x0020


	//----- nvinfo : EIATTR_SW_WAR
	.align		4
.L_155:
        /*0088*/ 	.byte	0x04, 0x36
        /*008a*/ 	.short	(.L_157 - .L_156)
.L_156:
        /*008c*/ 	.word	0x00000008
.L_157:


//--------------------- .nv.info._Z7matvec1PKfS0_Pfjj --------------------------
	.section	.nv.info._Z7matvec1PKfS0_Pfjj,"",@"SHT_CUDA_INFO"
	.sectionflags	@""
	.align	4


	//----- nvinfo : EIATTR_CUDA_API_VERSION
	.align		4
        /*0000*/ 	.byte	0x04, 0x37
        /*0002*/ 	.short	(.L_159 - .L_158)
.L_158:
        /*0004*/ 	.word	0x00000082


	//----- nvinfo : EIATTR_KPARAM_INFO
	.align		4
.L_159:
        /*0008*/ 	.byte	0x04, 0x17
        /*000a*/ 	.short	(.L_161 - .L_160)
.L_160:
        /*000c*/ 	.word	0x00000000
        /*0010*/ 	.short	0x0004
        /*0012*/ 	.short	0x001c
        /*0014*/ 	.byte	0x00, 0xf0, 0x11, 0x00


	//----- nvinfo : EIATTR_KPARAM_INFO
	.align		4
.L_161:
        /*0018*/ 	.byte	0x04, 0x17
        /*001a*/ 	.short	(.L_163 - .L_162)
.L_162:
        /*001c*/ 	.word	0x00000000
        /*0020*/ 	.short	0x0003
        /*0022*/ 	.short	0x0018
        /*0024*/ 	.byte	0x00, 0xf0, 0x11, 0x00


	//----- nvinfo : EIATTR_KPARAM_INFO
	.align		4
.L_163:
        /*0028*/ 	.byte	0x04, 0x17
        /*002a*/ 	.short	(.L_165 - .L_164)
.L_164:
        /*002c*/ 	.word	0x00000000
        /*0030*/ 	.short	0x0002
        /*0032*/ 	.short	0x0010
        /*0034*/ 	.byte	0x00, 0xf5, 0x21, 0x00


	//----- nvinfo : EIATTR_KPARAM_INFO
	.align		4
.L_165:
        /*0038*/ 	.byte	0x04, 0x17
        /*003a*/ 	.short	(.L_167 - .L_166)
.L_166:
        /*003c*/ 	.word	0x00000000
        /*0040*/ 	.short	0x0001
        /*0042*/ 	.short	0x0008
        /*0044*/ 	.byte	0x00, 0xf5, 0x21, 0x00


	//----- nvinfo : EIATTR_KPARAM_INFO
	.align		4
.L_167:
        /*0048*/ 	.byte	0x04, 0x17
        /*004a*/ 	.short	(.L_169 - .L_168)
.L_168:
        /*004c*/ 	.word	0x00000000
        /*0050*/ 	.short	0x0000
        /*0052*/ 	.short	0x0000
        /*0054*/ 	.byte	0x00, 0xf5, 0x21, 0x00


	//----- nvinfo : EIATTR_SPARSE_MMA_MASK
	.align		4
.L_169:
        /*0058*/ 	.byte	0x03, 0x50
        /*005a*/ 	.short	0x0000


	//----- nvinfo : EIATTR_MAXREG_COUNT
	.align		4
        /*005c*/ 	.byte	0x03, 0x1b
        /*005e*/ 	.short	0x00ff


	//----- nvinfo : EIATTR_NUM_BARRIERS
	.align		4
        /*0060*/ 	.byte	0x02, 0x4c
        /*0062*/ 	.byte	0x01
	.zero		1


	//----- nvinfo : EIATTR_MERCURY_ISA_VERSION
	.align		4
        /*0064*/ 	.byte	0x03, 0x5f
        /*0066*/ 	.short	0x0101


	//----- nvinfo : EIATTR_VRC_CTA_INIT_COUNT
	.align		4
        /*0068*/ 	.byte	0x02, 0x4a
	.zero		1
	.zero		1


	//----- nvinfo : EIATTR_EXIT_INSTR_OFFSETS
	.align		4
        /*006c*/ 	.byte	0x04, 0x1c
        /*006e*/ 	.short	(.L_171 - .L_170)


	//   ....[0]....
.L_170:
        /*0070*/ 	.word	0x000002e0


	//   ....[1]....
        /*0074*/ 	.word	0x00000360


	//----- nvinfo : EIATTR_CBANK_PARAM_SIZE
	.align		4
.L_171:
        /*0078*/ 	.byte	0x03, 0x19
        /*007a*/ 	.short	0x0020


	//----- nvinfo : EIATTR_PARAM_CBANK
	.align		4
        /*007c*/ 	.byte	0x04, 0x0a
        /*007e*/ 	.short	(.L_173 - .L_172)
	.align		4
.L_172:
        /*0080*/ 	.word	index@(.nv.constant0._Z7matvec1PKfS0_Pfjj)
        /*0084*/ 	.short	0x0380
        /*0086*/ 	.short	0x0020


	//----- nvinfo : EIATTR_SW_WAR
	.align		4
.L_173:
        /*0088*/ 	.byte	0x04, 0x36
        /*008a*/ 	.short	(.L_175 - .L_174)
.L_174:
        /*008c*/ 	.word	0x00000008
.L_175:


//--------------------- .nv.info._Z7matvec0PKfS0_Pfjj --------------------------
	.section	.nv.info._Z7matvec0PKfS0_Pfjj,"",@"SHT_CUDA_INFO"
	.sectionflags	@""
	.align	4


	//----- nvinfo : EIATTR_CUDA_API_VERSION
	.align		4
        /*0000*/ 	.byte	0x04, 0x37
        /*0002*/ 	.short	(.L_177 - .L_176)
.L_176:
        /*0004*/ 	.word	0x00000082


	//----- nvinfo : EIATTR_KPARAM_INFO
	.align		4
.L_177:
        /*0008*/ 	.byte	0x04, 0x17
        /*000a*/ 	.short	(.L_179 - .L_178)
.L_178:
        /*000c*/ 	.word	0x00000000
        /*0010*/ 	.short	0x0004
        /*0012*/ 	.short	0x001c
        /*0014*/ 	.byte	0x00, 0xf0, 0x11, 0x00


	//----- nvinfo : EIATTR_KPARAM_INFO
	.align		4
.L_179:
        /*0018*/ 	.byte	0x04, 0x17
        /*001a*/ 	.short	(.L_181 - .L_180)
.L_180:
        /*001c*/ 	.word	0x00000000
        /*0020*/ 	.short	0x0003
        /*0022*/ 	.short	0x0018
        /*0024*/ 	.byte	0x00, 0xf0, 0x11, 0x00


	//----- nvinfo : EIATTR_KPARAM_INFO
	.align		4
.L_181:
        /*0028*/ 	.byte	0x04, 0x17
        /*002a*/ 	.short	(.L_183 - .L_182)
.L_182:
        /*002c*/ 	.word	0x00000000
        /*0030*/ 	.short	0x0002
        /*0032*/ 	.short	0x0010
        /*0034*/ 	.byte	0x00, 0xf5, 0x21, 0x00


	//----- nvinfo : EIATTR_KPARAM_INFO
	.align		4
.L_183:
        /*0038*/ 	.byte	0x04, 0x17
        /*003a*/ 	.short	(.L_185 - .L_184)
.L_184:
        /*003c*/ 	.word	0x00000000
        /*0040*/ 	.short	0x0001
        /*0042*/ 	.short	0x0008
        /*0044*/ 	.byte	0x00, 0xf5, 0x21, 0x00


	//----- nvinfo : EIATTR_KPARAM_INFO
	.align		4
.L_185:
        /*0048*/ 	.byte	0x04, 0x17
        /*004a*/ 	.short	(.L_187 - .L_186)
.L_186:
        /*004c*/ 	.word	0x00000000
        /*0050*/ 	.short	0x0000
        /*0052*/ 	.short	0x0000
        /*0054*/ 	.byte	0x00, 0xf5, 0x21, 0x00


	//----- nvinfo : EIATTR_SPARSE_MMA_MASK
	.align		4
.L_187:
        /*0058*/ 	.byte	0x03, 0x50
        /*005a*/ 	.short	0x0000


	//----- nvinfo : EIATTR_MAXREG_COUNT
	.align		4
        /*005c*/ 	.byte	0x03, 0x1b
        /*005e*/ 	.short	0x00ff


	//----- nvinfo : EIATTR_NUM_BARRIERS
	.align		4
        /*0060*/ 	.byte	0x02, 0x4c
        /*0062*/ 	.byte	0x01
	.zero		1


	//----- nvinfo : EIATTR_MERCURY_ISA_VERSION
	.align		4
        /*0064*/ 	.byte	0x03, 0x5f
        /*0066*/ 	.short	0x0101


	//----- nvinfo : EIATTR_VRC_CTA_INIT_COUNT
	.align		4
        /*0068*/ 	.byte	0x02, 0x4a
	.zero		1
	.zero		1


	//----- nvinfo : EIATTR_EXIT_INSTR_OFFSETS
	.align		4
        /*006c*/ 	.byte	0x04, 0x1c
        /*006e*/ 	.short	(.L_189 - .L_188)


	//   ....[0]....
.L_188:
        /*0070*/ 	.word	0x000002c0


	//   ....[1]....
        /*0074*/ 	.word	0x00000340


	//----- nvinfo : EIATTR_CBANK_PARAM_SIZE
	.align		4
.L_189:
        /*0078*/ 	.byte	0x03, 0x19
        /*007a*/ 	.short	0x0020


	//----- nvinfo : EIATTR_PARAM_CBANK
	.align		4
        /*007c*/ 	.byte	0x04, 0x0a
        /*007e*/ 	.short	(.L_191 - .L_190)
	.align		4
.L_190:
        /*0080*/ 	.word	index@(.nv.constant0._Z7matvec0PKfS0_Pfjj)
        /*0084*/ 	.short	0x0380
        /*0086*/ 	.short	0x0020


	//----- nvinfo : EIATTR_SW_WAR
	.align		4
.L_191:
        /*0088*/ 	.byte	0x04, 0x36
        /*008a*/ 	.short	(.L_193 - .L_192)
.L_192:
        /*008c*/ 	.word	0x00000008
.L_193:


//--------------------- .nv.info._Z10matvec_oldPKfS0_Pfjj --------------------------
	.section	.nv.info._Z10matvec_oldPKfS0_Pfjj,"",@"SHT_CUDA_INFO"
	.sectionflags	@""
	.align	4


	//----- nvinfo : EIATTR_CUDA_API_VERSION
	.align		4
        /*0000*/ 	.byte	0x04, 0x37
        /*0002*/ 	.short	(.L_195 - .L_194)
.L_194:
        /*0004*/ 	.word	0x00000082


	//----- nvinfo : EIATTR_KPARAM_INFO
	.align		4
.L_195:
        /*0008*/ 	.byte	0x04, 0x17
        /*000a*/ 	.short	(.L_197 - .L_196)
.L_196:
        /*000c*/ 	.word	0x00000000
        /*0010*/ 	.short	0x0004
        /*0012*/ 	.short	0x001c
        /*0014*/ 	.byte	0x00, 0xf0, 0x11, 0x00


	//----- nvinfo : EIATTR_KPARAM_INFO
	.align		4
.L_197:
        /*0018*/ 	.byte	0x04, 0x17
        /*001a*/ 	.short	(.L_199 - .L_198)
.L_198:
        /*001c*/ 	.word	0x00000000
        /*0020*/ 	.short	0x0003
        /*0022*/ 	.short	0x0018
        /*0024*/ 	.byte	0x00, 0xf0, 0x11, 0x00


	//----- nvinfo : EIATTR_KPARAM_INFO
	.align		4
.L_199:
        /*0028*/ 	.byte	0x04, 0x17
        /*002a*/ 	.short	(.L_201 - .L_200)
.L_200:
        /*002c*/ 	.word	0x00000000
        /*0030*/ 	.short	0x0002
        /*0032*/ 	.short	0x0010
        /*0034*/ 	.byte	0x00, 0xf5, 0x21, 0x00


	//----- nvinfo : EIATTR_KPARAM_INFO
	.align		4
.L_201:
        /*0038*/ 	.byte	0x04, 0x17
        /*003a*/ 	.short	(.L_203 - .L_202)
.L_202:
        /*003c*/ 	.word	0x00000000
        /*0040*/ 	.short	0x0001
        /*0042*/ 	.short	0x0008
        /*0044*/ 	.byte	0x00, 0xf5, 0x21, 0x00


	//----- nvinfo : EIATTR_KPARAM_INFO
	.align		4
.L_203:
        /*0048*/ 	.byte	0x04, 0x17
        /*004a*/ 	.short	(.L_205 - .L_204)
.L_204:
        /*004c*/ 	.word	0x00000000
        /*0050*/ 	.short	0x0000
        /*0052*/ 	.short	0x0000
        /*0054*/ 	.byte	0x00, 0xf5, 0x21, 0x00


	//----- nvinfo : EIATTR_SPARSE_MMA_MASK
	.align		4
.L_205:
        /*0058*/ 	.byte	0x03, 0x50
        /*005a*/ 	.short	0x0000


	//----- nvinfo : EIATTR_MAXREG_COUNT
	.align		4
        /*005c*/ 	.byte	0x03, 0x1b
        /*005e*/ 	.short	0x00ff


	//----- nvinfo : EIATTR_MERCURY_ISA_VERSION
	.align		4
        /*0060*/ 	.byte	0x03, 0x5f
        /*0062*/ 	.short	0x0101


	//----- nvinfo : EIATTR_VRC_CTA_INIT_COUNT
	.align		4
        /*0064*/ 	.byte	0x02, 0x4a
	.zero		1
	.zero		1


	//----- nvinfo : EIATTR_EXIT_INSTR_OFFSETS
	.align		4
        /*0068*/ 	.byte	0x04, 0x1c
        /*006a*/ 	.short	(.L_207 - .L_206)


	//   ....[0]....
.L_206:
        /*006c*/ 	.word	0x000000c0


	//   ....[1]....
        /*0070*/ 	.word	0x00000250


	//   ....[2]....
        /*0074*/ 	.word	0x00000630


	//   ....[3]....
        /*0078*/ 	.word	0x00000750


	//----- nvinfo : EIATTR_CRS_STACK_SIZE
	.align		4
.L_207:
        /*007c*/ 	.byte	0x04, 0x1e
        /*007e*/ 	.short	(.L_209 - .L_208)
.L_208:
        /*0080*/ 	.word	0x00000000


	//----- nvinfo : EIATTR_CBANK_PARAM_SIZE
	.align		4
.L_209:
        /*0084*/ 	.byte	0x03, 0x19
        /*0086*/ 	.short	0x0020


	//----- nvinfo : EIATTR_PARAM_CBANK
	.align		4
        /*0088*/ 	.byte	0x04, 0x0a
        /*008a*/ 	.short	(.L_211 - .L_210)
	.align		4
.L_210:
        /*008c*/ 	.word	index@(.nv.constant0._Z10matvec_oldPKfS0_Pfjj)
        /*0090*/ 	.short	0x0380
        /*0092*/ 	.short	0x0020


	//----- nvinfo : EIATTR_SW_WAR
	.align		4
.L_211:
        /*0094*/ 	.byte	0x04, 0x36
        /*0096*/ 	.short	(.L_213 - .L_212)
.L_212:
        /*0098*/ 	.word	0x00000008
.L_213:


//--------------------- .nv.info._Z6matmatPKfS0_Pfjjj --------------------------
	.section	.nv.info._Z6matmatPKfS0_Pfjjj,"",@"SHT_CUDA_INFO"
	.sectionflags	@""
	.align	4


	//----- nvinfo : EIATTR_CUDA_API_VERSION
	.align		4
        /*0000*/ 	.byte	0x04, 0x37
        /*0002*/ 	.short	(.L_215 - .L_214)
.L_214:
        /*0004*/ 	.word	0x00000082


	//----- nvinfo : EIATTR_KPARAM_INFO
	.align		4
.L_215:
        /*0008*/ 	.byte	0x04, 0x17
        /*000a*/ 	.short	(.L_217 - .L_216)
.L_216:
        /*000c*/ 	.word	0x00000000
        /*0010*/ 	.short	0x0005
        /*0012*/ 	.short	0x0020
        /*0014*/ 	.byte	0x00, 0xf0, 0x11, 0x00


	//----- nvinfo : EIATTR_KPARAM_INFO
	.align		4
.L_217:
        /*0018*/ 	.byte	0x04, 0x17
        /*001a*/ 	.short	(.L_219 - .L_218)
.L_218:
        /*001c*/ 	.word	0x00000000
        /*0020*/ 	.short	0x0004
        /*0022*/ 	.short	0x001c
        /*0024*/ 	.byte	0x00, 0xf0, 0x11, 0x00


	//----- nvinfo : EIATTR_KPARAM_INFO
	.align		4
.L_219:
        /*0028*/ 	.byte	0x04, 0x17
        /*002a*/ 	.short	(.L_221 - .L_220)
.L_220:
        /*002c*/ 	.word	0x00000000
        /*0030*/ 	.short	0x0003
        /*0032*/ 	.short	0x0018
        /*0034*/ 	.byte	0x00, 0xf0, 0x11, 0x00


	//----- nvinfo : EIATTR_KPARAM_INFO
	.align		4
.L_221:
        /*0038*/ 	.byte	0x04, 0x17
        /*003a*/ 	.short	(.L_223 - .L_222)
.L_222:
        /*003c*/ 	.word	0x00000000
        /*0040*/ 	.short	0x0002
        /*0042*/ 	.short	0x0010
        /*0044*/ 	.byte	0x00, 0xf5, 0x21, 0x00


	//----- nvinfo : EIATTR_KPARAM_INFO
	.align		4
.L_223:
        /*0048*/ 	.byte	0x04, 0x17
        /*004a*/ 	.short	(.L_225 - .L_224)
.L_224:
        /*004c*/ 	.word	0x00000000
        /*0050*/ 	.short	0x0001
        /*0052*/ 	.short	0x0008
        /*0054*/ 	.byte	0x00, 0xf5, 0x21, 0x00


	//----- nvinfo : EIATTR_KPARAM_INFO
	.align		4
.L_225:
        /*0058*/ 	.byte	0x04, 0x17
        /*005a*/ 	.short	(.L_227 - .L_226)
.L_226:
        /*005c*/ 	.word	0x00000000
        /*0060*/ 	.short	0x0000
        /*0062*/ 	.short	0x0000
        /*0064*/ 	.byte	0x00, 0xf5, 0x21, 0x00


	//----- nvinfo : EIATTR_SPARSE_MMA_MASK
	.align		4
.L_227:
        /*0068*/ 	.byte	0x03, 0x50
        /*006a*/ 	.short	0x0000


	//----- nvinfo : EIATTR_MAXREG_COUNT
	.align		4
        /*006c*/ 	.byte	0x03, 0x1b
        /*006e*/ 	.short	0x00ff


	//----- nvinfo : EIATTR_NUM_BARRIERS
	.align		4
        /*0070*/ 	.byte	0x02, 0x4c
        /*0072*/ 	.byte	0x01
	.zero		1


	//----- nvinfo : EIATTR_MERCURY_ISA_VERSION
	.align		4
        /*0074*/ 	.byte	0x03, 0x5f
        /*0076*/ 	.short	0x0101


	//----- nvinfo : EIATTR_VRC_CTA_INIT_COUNT
	.align		4
        /*0078*/ 	.byte	0x02, 0x4a
	.zero		1
	.zero		1


	//----- nvinfo : EIATTR_EXIT_INSTR_OFFSETS
	.align		4
        /*007c*/ 	.byte	0x04, 0x1c
        /*007e*/ 	.short	(.L_229 - .L_228)


	//   ....[0]....
.L_228:
        /*0080*/ 	.word	0x000000d0


	//   ....[1]....
        /*0084*/ 	.word	0x00000f00


	//----- nvinfo : EIATTR_CRS_STACK_SIZE
	.align		4
.L_229:
        /*0088*/ 	.byte	0x04, 0x1e
        /*008a*/ 	.short	(.L_231 - .L_230)
.L_230:
        /*008c*/ 	.word	0x00000000


	//----- nvinfo : EIATTR_CBANK_PARAM_SIZE
	.align		4
.L_231:
        /*0090*/ 	.byte	0x03, 0x19
        /*0092*/ 	.short	0x0024


	//----- nvinfo : EIATTR_PARAM_CBANK
	.align		4
        /*0094*/ 	.byte	0x04, 0x0a
        /*0096*/ 	.short	(.L_233 - .L_232)
	.align		4
.L_232:
        /*0098*/ 	.word	index@(.nv.constant0._Z6matmatPKfS0_Pfjjj)
        /*009c*/ 	.short	0x0380
        /*009e*/ 	.short	0x0024


	//----- nvinfo : EIATTR_SW_WAR
	.align		4
.L_233:
        /*00a0*/ 	.byte	0x04, 0x36
        /*00a2*/ 	.short	(.L_235 - .L_234)
.L_234:
        /*00a4*/ 	.word	0x00000008
.L_235:


//--------------------- .nv.info._Z17set_vector_risingifPf --------------------------
	.section	.nv.info._Z17set_vector_risingifPf,"",@"SHT_CUDA_INFO"
	.sectionflags	@""
	.align	4


	//----- nvinfo : EIATTR_CUDA_API_VERSION
	.align		4
        /*0000*/ 	.byte	0x04, 0x37
        /*0002*/ 	.short	(.L_237 - .L_236)
.L_236:
        /*0004*/ 	.word	0x00000082


	//----- nvinfo : EIATTR_KPARAM_INFO
	.align		4
.L_237:
        /*0008*/ 	.byte	0x04, 0x17
        /*000a*/ 	.short	(.L_239 - .L_238)
.L_238:
        /*000c*/ 	.word	0x00000000
        /*0010*/ 	.short	0x0002
        /*0012*/ 	.short	0x0008
        /*0014*/ 	.byte	0x00, 0xf5, 0x21, 0x00


	//----- nvinfo : EIATTR_KPARAM_INFO
	.align		4
.L_239:
        /*0018*/ 	.byte	0x04, 0x17
        /*001a*/ 	.short	(.L_241 - .L_240)
.L_240:
        /*001c*/ 	.word	0x00000000
        /*0020*/ 	.short	0x0001
        /*0022*/ 	.short	0x0004
        /*0024*/ 	.byte	0x00, 0xf0, 0x11, 0x00


	//----- nvinfo : EIATTR_KPARAM_INFO
	.align		4
.L_241:
        /*0028*/ 	.byte	0x04, 0x17
        /*002a*/ 	.short	(.L_243 - .L_242)
.L_242:
        /*002c*/ 	.word	0x00000000
        /*0030*/ 	.short	0x0000
        /*0032*/ 	.short	0x0000
        /*0034*/ 	.byte	0x00, 0xf0, 0x11, 0x00


	//----- nvinfo : EIATTR_SPARSE_MMA_MASK
	.align		4
.L_243:
        /*0038*/ 	.byte	0x03, 0x50
        /*003a*/ 	.short	0x0000


	//----- nvinfo : EIATTR_MAXREG_COUNT
	.align		4
        /*003c*/ 	.byte	0x03, 0x1b
        /*003e*/ 	.short	0x00ff


	//----- nvinfo : EIATTR_MERCURY_ISA_VERSION
	.align		4
        /*0040*/ 	.byte	0x03, 0x5f
        /*0042*/ 	.short	0x0101


	//----- nvinfo : EIATTR_VRC_CTA_INIT_COUNT
	.align		4
        /*0044*/ 	.byte	0x02, 0x4a
	.zero		1
	.zero		1


	//----- nvinfo : EIATTR_EXIT_INSTR_OFFSETS
	.align		4
        /*0048*/ 	.byte	0x04, 0x1c
        /*004a*/ 	.short	(.L_245 - .L_244)


	//   ....[0]....
.L_244:
        /*004c*/ 	.word	0x00000070


	//   ....[1]....
        /*0050*/ 	.word	0x00000130


	//----- nvinfo : EIATTR_CBANK_PARAM_SIZE
	.align		4
.L_245:
        /*0054*/ 	.byte	0x03, 0x19
        /*0056*/ 	.short	0x0010


	//----- nvinfo : EIATTR_PARAM_CBANK
	.align		4
        /*0058*/ 	.byte	0x04, 0x0a
        /*005a*/ 	.short	(.L_247 - .L_246)
	.align		4
.L_246:
        /*005c*/ 	.word	index@(.nv.constant0._Z17set_vector_risingifPf)
        /*0060*/ 	.short	0x0380
        /*0062*/ 	.short	0x0010


	//----- nvinfo : EIATTR_SW_WAR
	.align		4
.L_247:
        /*0064*/ 	.byte	0x04, 0x36
        /*0066*/ 	.short	(.L_249 - .L_248)
.L_248:
        /*0068*/ 	.word	0x00000008
.L_249:


//--------------------- .nv.info._Z10set_vectorifPf --------------------------
	.section	.nv.info._Z10set_vectorifPf,"",@"SHT_CUDA_INFO"
	.sectionflags	@""
	.align	4


	//----- nvinfo : EIATTR_CUDA_API_VERSION
	.align		4
        /*0000*/ 	.byte	0x04, 0x37
        /*0002*/ 	.short	(.L_251 - .L_250)
.L_250:
        /*0004*/ 	.word	0x00000082


	//----- nvinfo : EIATTR_KPARAM_INFO
	.align		4
.L_251:
        /*0008*/ 	.byte	0x04, 0x17
        /*000a*/ 	.short	(.L_253 - .L_252)
.L_252:
        /*000c*/ 	.word	0x00000000
        /*0010*/ 	.short	0x0002
        /*0012*/ 	.short	0x0008
        /*0014*/ 	.byte	0x00, 0xf5, 0x21, 0x00


	//----- nvinfo : EIATTR_KPARAM_INFO
	.align		4
.L_253:
        /*0018*/ 	.byte	0x04, 0x17
        /*001a*/ 	.short	(.L_255 - .L_254)
.L_254:
        /*001c*/ 	.word	0x00000000
        /*0020*/ 	.short	0x0001
        /*0022*/ 	.short	0x0004
        /*0024*/ 	.byte	0x00, 0xf0, 0x11, 0x00


	//----- nvinfo : EIATTR_KPARAM_INFO
	.align		4
.L_255:
        /*0028*/ 	.byte	0x04, 0x17
        /*002a*/ 	.short	(.L_257 - .L_256)
.L_256:
        /*002c*/ 	.word	0x00000000
        /*0030*/ 	.short	0x0000
        /*0032*/ 	.short	0x0000
        /*0034*/ 	.byte	0x00, 0xf0, 0x11, 0x00


	//----- nvinfo : EIATTR_SPARSE_MMA_MASK
	.align		4
.L_257:
        /*0038*/ 	.byte	0x03, 0x50
        /*003a*/ 	.short	0x0000


	//----- nvinfo : EIATTR_MAXREG_COUNT
	.align		4
        /*003c*/ 	.byte	0x03, 0x1b
        /*003e*/ 	.short	0x00ff


	//----- nvinfo : EIATTR_MERCURY_ISA_VERSION
	.align		4
        /*0040*/ 	.byte	0x03, 0x5f
        /*0042*/ 	.short	0x0101


	//----- nvinfo : EIATTR_VRC_CTA_INIT_COUNT
	.align		4
        /*0044*/ 	.byte	0x02, 0x4a
	.zero		1
	.zero		1


	//----- nvinfo : EIATTR_EXIT_INSTR_OFFSETS
	.align		4
        /*0048*/ 	.byte	0x04, 0x1c
        /*004a*/ 	.short	(.L_259 - .L_258)


	//   ....[0]....
.L_258:
        /*004c*/ 	.word	0x00000070


	//   ....[1]....
        /*0050*/ 	.word	0x000000d0


	//----- nvinfo : EIATTR_CBANK_PARAM_SIZE
	.align		4
.L_259:
        /*0054*/ 	.byte	0x03, 0x19
        /*0056*/ 	.short	0x0010


	//----- nvinfo : EIATTR_PARAM_CBANK
	.align		4
        /*0058*/ 	.byte	0x04, 0x0a
        /*005a*/ 	.short	(.L_261 - .L_260)
	.align		4
.L_260:
        /*005c*/ 	.word	index@(.nv.constant0._Z10set_vectorifPf)
        /*0060*/ 	.short	0x0380
        /*0062*/ 	.short	0x0010


	//----- nvinfo : EIATTR_SW_WAR
	.align		4
.L_261:
        /*0064*/ 	.byte	0x04, 0x36
        /*0066*/ 	.short	(.L_263 - .L_262)
.L_262:
        /*0068*/ 	.word	0x00000008
.L_263:


//--------------------- .nv.callgraph             --------------------------
	.section	.nv.callgraph,"",@"SHT_CUDA_CALLGRAPH"
	.align	4
	.sectionentsize	8
	.align		4
        /*0000*/ 	.word	0x00000000
	.align		4
        /*0004*/ 	.word	0xffffffff
	.align		4
        /*0008*/ 	.word	0x00000000
	.align		4
        /*000c*/ 	.word	0xfffffffe
	.align		4
        /*0010*/ 	.word	0x00000000
	.align		4
        /*0014*/ 	.word	0xfffffffd
	.align		4
        /*0018*/ 	.word	0x00000000
	.align		4
        /*001c*/ 	.word	0xfffffffc


//--------------------- .text._Z6matvecILj128EEvPKfS1_Pfjj --------------------------
	.section	.text._Z6matvecILj128EEvPKfS1_Pfjj,"ax",@progbits
	.align	128
        .global         _Z6matvecILj128EEvPKfS1_Pfjj
        .type           _Z6matvecILj128EEvPKfS1_Pfjj,@function
        .size           _Z6matvecILj128EEvPKfS1_Pfjj,(.L_x_44 - _Z6matvecILj128EEvPKfS1_Pfjj)
        .other          _Z6matvecILj128EEvPKfS1_Pfjj,@"STO_CUDA_ENTRY STV_DEFAULT"
_Z6matvecILj128EEvPKfS1_Pfjj:
.text._Z6matvecILj128EEvPKfS1_Pfjj:
[----:B------:R-:W-:Y:S01]  /*0000*/  LDC R1, c[0x0][0x37c] ;  /* 0x0000df00ff017b82 */ /* 0x000fe20000000800 */
[----:B------:R-:W0:Y:S01]  /*0010*/  S2R R0, SR_CTAID.Y ;  /* 0x0000000000007919 */ /* 0x000e220000002600 */
[----:B------:R-:W1:Y:S06]  /*0020*/  LDCU UR4, c[0x0][0x360] ;  /* 0x00006c00ff0477ac */ /* 0x000e6c0008000800 */
[----:B------:R-:W2:Y:S01]  /*0030*/  LDC.64 R6, c[0x0][0x388] ;  /* 0x0000e200ff067b82 */ /* 0x000ea20000000a00 */
[----:B------:R-:W1:Y:S01]  /*0040*/  S2R R3, SR_CTAID.X ;  /* 0x0000000000037919 */ /* 0x000e620000002500 */
[----:B------:R-:W0:Y:S01]  /*0050*/  LDCU UR5, c[0x0][0x364] ;  /* 0x00006c80ff0577ac */ /* 0x000e220008000800 */
[----:B------:R-:W0:Y:S01]  /*0060*/  S2R R5, SR_TID.Y ;  /* 0x0000000000057919 */ /* 0x000e220000002200 */
[----:B------:R-:W3:Y:S04]  /*0070*/  LDCU.64 UR8, c[0x0][0x398] ;  /* 0x00007300ff0877ac */ /* 0x000ee80008000a00 */
[----:B------:R-:W4:Y:S01]  /*0080*/  LDC.64 R8, c[0x0][0x380] ;  /* 0x0000e000ff087b82 */ /* 0x000f220000000a00 */
[----:B------:R-:W5:Y:S01]  /*0090*/  S2R R2, SR_TID.X ;  /* 0x0000000000027919 */ /* 0x000f620000002100 */
[----:B------:R-:W2:Y:S06]  /*00a0*/  LDCU.64 UR6, c[0x0][0x358] ;  /* 0x00006b00ff0677ac */ /* 0x000eac0008000a00 */
[----:B------:R-:W4:Y:S01]  /*00b0*/  LDC.64 R10, c[0x0][0x388] ;  /* 0x0000e200ff0a7b82 */ /* 0x000f220000000a00 */
[----:B-1----:R-:W-:-:S02]  /*00c0*/  IMAD R3, R3, UR4, RZ ;  /* 0x0000000403037c24 */ /* 0x002fc4000f8e02ff */
[----:B0-----:R-:W-:-:S05]  /*00d0*/  IMAD R0, R0, UR5, R5 ;  /* 0x0000000500007c24 */ /* 0x001fca000f8e0205 */
[----:B------:R-:W0:Y:S01]  /*00e0*/  LDC.64 R4, c[0x0][0x380] ;  /* 0x0000e000ff047b82 */ /* 0x000e220000000a00 */
[----:B-----5:R-:W-:Y:S02]  /*00f0*/  LEA R3, R3, R2, 0x1 ;  /* 0x0000000203037211 */ /* 0x020fe400078e08ff */
[----:B---3--:R-:W-:Y:S02]  /*0100*/  ISETP.GE.U32.AND P0, PT, R0, UR8, PT ;  /* 0x0000000800007c0c */ /* 0x008fe4000bf06070 */
[C---:B------:R-:W-:Y:S02]  /*0110*/  IADD3 R15, PT, PT, R3.reuse, UR4, RZ ;  /* 0x00000004030f7c10 */ /* 0x040fe4000fffe0ff */
[----:B------:R-:W-:Y:S02]  /*0120*/  ISETP.GE.U32.OR P0, PT, R3, UR9, P0 ;  /* 0x0000000903007c0c */ /* 0x000fe40008706470 */
[----:B------:R-:W-:-:S11]  /*0130*/  ISETP.GE.U32.AND P2, PT, R15, UR9, PT ;  /* 0x000000090f007c0c */ /* 0x000fd6000bf46070 */
[C---:B------:R-:W-:Y:S02]  /*0140*/  @!P0 IMAD R13, R3.reuse, UR8, R0 ;  /* 0x00000008030d8c24 */ /* 0x040fe4000f8e0200 */
[----:B--2---:R-:W-:-:S04]  /*0150*/  @!P0 IMAD.WIDE R6, R3, 0x4, R6 ;  /* 0x0000000403068825 */ /* 0x004fc800078e0206 */
[----:B0-----:R-:W-:Y:S02]  /*0160*/  @!P0 IMAD.WIDE.U32 R4, R13, 0x4, R4 ;  /* 0x000000040d048825 */ /* 0x001fe400078e0004 */
[----:B------:R-:W2:Y:S02]  /*0170*/  @!P0 LDG.E R7, desc[UR6][R6.64] ;  /* 0x0000000606078981 */ /* 0x000ea4000c1e1900 */
[C---:B------:R-:W-:Y:S02]  /*0180*/  @!P2 IMAD R13, R15.reuse, UR8, R0 ;  /* 0x000000080f0dac24 */ /* 0x040fe4000f8e0200 */
[----:B----4-:R-:W-:Y:S01]  /*0190*/  @!P2 IMAD.WIDE.U32 R10, R15, 0x4, R10 ;  /* 0x000000040f0aa825 */ /* 0x010fe200078e000a */
[----:B------:R-:W2:Y:S03]  /*01a0*/  @!P0 LDG.E R4, desc[UR6][R4.64] ;  /* 0x0000000604048981 */ /* 0x000ea6000c1e1900 */
[----:B------:R-:W-:-:S02]  /*01b0*/  @!P2 IMAD.WIDE.U32 R8, R13, 0x4, R8 ;  /* 0x000000040d08a825 */ /* 0x000fc400078e0008 */
[----:B------:R-:W3:Y:S04]  /*01c0*/  @!P2 LDG.E R10, desc[UR6][R10.64] ;  /* 0x000000060a0aa981 */ /* 0x000ee8000c1e1900 */
[----:B------:R-:W3:Y:S01]  /*01d0*/  @!P2 LDG.E R8, desc[UR6][R8.64] ;  /* 0x000000060808a981 */ /* 0x000ee2000c1e1900 */
[----:B------:R-:W0:Y:S01]  /*01e0*/  S2UR UR5, SR_CgaCtaId ;  /* 0x00000000000579c3 */ /* 0x000e220000008800 */
[----:B------:R-:W-:Y:S01]  /*01f0*/  HFMA2 R3, -RZ, RZ, 0, 0 ;  /* 0x00000000ff037431 */ /* 0x000fe200000001ff */
[----:B------:R-:W-:Y:S02]  /*0200*/  UMOV UR4, 0x400 ;  /* 0x0000040000047882 */ /* 0x000fe40000000000 */
[----:B0-----:R-:W-:Y:S01]  /*0210*/  ULEA UR4, UR5, UR4, 0x18 ;  /* 0x0000000405047291 */ /* 0x001fe2000f8ec0ff */
[----:B------:R-:W-:Y:S01]  /*0220*/  ISETP.GT.U32.AND P1, PT, R2, 0x3f, PT ;  /* 0x0000003f0200780c */ /* 0x000fe20003f24070 */
[----:B--2---:R-:W-:-:S04]  /*0230*/  @!P0 FMUL R3, R4, R7 ;  /* 0x0000000704038220 */ /* 0x004fc80000400000 */
[----:B------:R-:W-:Y:S01]  /*0240*/  LEA R4, R2, UR4, 0x2 ;  /* 0x0000000402047c11 */ /* 0x000fe2000f8e10ff */
[----:B---3--:R-:W-:-:S05]  /*0250*/  @!P2 FFMA R3, R8, R10, R3 ;  /* 0x0000000a0803a223 */ /* 0x008fca0000000003 */
[----:B------:R-:W-:Y:S01]  /*0260*/  STS [R4], R3 ;  /* 0x0000000304007388 */ /* 0x000fe20000000800 */
[----:B------:R-:W-:Y:S06]  /*0270*/  BAR.SYNC.DEFER_BLOCKING 0x0 ;  /* 0x0000000000007b1d */ /* 0x000fec0000010000 */
[----:B------:R-:W-:Y:S04]  /*0280*/  @!P1 LDS R5, [R4+0x100] ;  /* 0x0001000004059984 */ /* 0x000fe80000000800 */
[----:B------:R-:W0:Y:S01]  /*0290*/  @!P1 LDS R6, [R4] ;  /* 0x0000000004069984 */ /* 0x000e220000000800 */
[----:B------:R-:W-:Y:S01]  /*02a0*/  ISETP.GT.U32.AND P0, PT, R2, 0x1f, PT ;  /* 0x0000001f0200780c */ /* 0x000fe20003f04070 */
[----:B0-----:R-:W-:-:S05]  /*02b0*/  @!P1 FADD R5, R5, R6 ;  /* 0x0000000605059221 */ /* 0x001fca0000000000 */
[----:B------:R0:W-:Y:S01]  /*02c0*/  @!P1 STS [R4], R5 ;  /* 0x0000000504009388 */ /* 0x0001e20000000800 */
[----:B------:R-:W-:Y:S06]  /*02d0*/  BAR.SYNC.DEFER_BLOCKING 0x0 ;  /* 0x0000000000007b1d */ /* 0x000fec0000010000 */
[----:B------:R-:W-:Y:S05]  /*02e0*/  @P0 EXIT ;  /* 0x000000000000094d */ /* 0x000fea0003800000 */
[----:B------:R-:W-:Y:S01]  /*02f0*/  LDS R3, [R4+0x80] ;  /* 0x0000800004037984 */ /* 0x000fe20000000800 */
[----:B------:R-:W-:-:S03]  /*0300*/  ISETP.NE.AND P0, PT, R2, RZ, PT ;  /* 0x000000ff0200720c */ /* 0x000fc60003f05270 */
[----:B------:R-:W1:Y:S02]  /*0310*/  LDS R6, [R4] ;  /* 0x0000000004067984 */ /* 0x000e640000000800 */
[----:B-1----:R-:W-:-:S05]  /*0320*/  FADD R3, R3, R6 ;  /* 0x0000000603037221 */ /* 0x002fca0000000000 */
[----:B------:R-:W-:Y:S04]  /*0330*/  STS [R4], R3 ;  /* 0x0000000304007388 */ /* 0x000fe80000000800 */
[----:B0-----:R-:W-:Y:S04]  /*0340*/  LDS R5, [R4+0x40] ;  /* 0x0000400004057984 */ /* 0x001fe80000000800 */
[----:B------:R-:W0:Y:S02]  /*0350*/  LDS R6, [R4] ;  /* 0x0000000004067984 */ /* 0x000e240000000800 */
[----:B0-----:R-:W-:-:S05]  /*0360*/  FADD R5, R5, R6 ;  /* 0x0000000605057221 */ /* 0x001fca0000000000 */
[----:B------:R-:W-:Y:S04]  /*0370*/  STS [R4], R5 ;  /* 0x0000000504007388 */ /* 0x000fe80000000800 */
[----:B------:R-:W-:Y:S04]  /*0380*/  LDS R6, [R4+0x20] ;  /* 0x0000200004067984 */ /* 0x000fe80000000800 */
        /* <DEDUP_REMOVED lines=14> */
[----:B------:R0:W-:Y:S01]  /*0470*/  STS [R4], R5 ;  /* 0x0000000504007388 */ /* 0x0001e20000000800 */
[----:B------:R-:W-:Y:S05]  /*0480*/  @P0 EXIT ;  /* 0x000000000000094d */ /* 0x000fea0003800000 */
[----:B0-----:R-:W0:Y:S01]  /*0490*/  LDS R5, [UR4] ;  /* 0x00000004ff057984 */ /* 0x001e220008000800 */
[----:B------:R-:W1:Y:S02]  /*04a0*/  LDC.64 R2, c[0x0][0x390] ;  /* 0x0000e400ff027b82 */ /* 0x000e640000000a00 */
[----:B-1----:R-:W-:-:S05]  /*04b0*/  IMAD.WIDE.U32 R2, R0, 0x4, R2 ;  /* 0x0000000400027825 */ /* 0x002fca00078e0002 */
[----:B0-----:R-:W-:Y:S01]  /*04c0*/  REDG.E.ADD.F32.FTZ.RN.STRONG.GPU desc[UR6][R2.64], R5 ;  /* 0x00000005020079a6 */ /* 0x001fe2000c12f306 */
[----:B------:R-:W-:Y:S05]  /*04d0*/  EXIT ;  /* 0x000000000000794d */ /* 0x000fea0003800000 */
.L_x_0:
[----:B------:R-:W-:-:S00]  /*04e0*/  BRA `(.L_x_0) ;  /* 0xfffffffc00fc7947 */ /* 0x000fc0000383ffff */
[----:B------:R-:W-:-:S00]  /*04f0*/  NOP ;  /* 0x0000000000007918 */ /* 0x000fc00000000000 */
        /* <DEDUP_REMOVED lines=8> */
.L_x_44:


//--------------------- .text._Z7matvecTPKfS0_Pfjj --------------------------
	.section	.text._Z7matvecTPKfS0_Pfjj,"ax",@progbits
	.align	128
        .global         _Z7matvecTPKfS0_Pfjj
        .type           _Z7matvecTPKfS0_Pfjj,@function
        .size           _Z7matvecTPKfS0_Pfjj,(.L_x_45 - _Z7matvecTPKfS0_Pfjj)
        .other          _Z7matvecTPKfS0_Pfjj,@"STO_CUDA_ENTRY STV_DEFAULT"
_Z7matvecTPKfS0_Pfjj:
.text._Z7matvecTPKfS0_Pfjj:
[----:B------:R-:W-:Y:S01]  /*0000*/  LDC R1, c[0x0][0x37c] ;  /* 0x0000df00ff017b82 */ /* 0x000fe20000000800 */
[----:B------:R-:W0:Y:S01]  /*0010*/  S2R R0, SR_TID.Y ;  /* 0x0000000000007919 */ /* 0x000e220000002200 */
[----:B------:R-:W1:Y:S06]  /*0020*/  LDCU UR4, c[0x0][0x360] ;  /* 0x00006c00ff0477ac */ /* 0x000e6c0008000800 */
[----:B------:R-:W1:Y:S01]  /*0030*/  S2UR UR5, SR_CTAID.X ;  /* 0x00000000000579c3 */ /* 0x000e620000002500 */
[----:B------:R-:W2:Y:S07]  /*0040*/  S2R R12, SR_TID.X ;  /* 0x00000000000c7919 */ /* 0x000eae0000002100 */
[----:B------:R-:W0:Y:S08]  /*0050*/  S2UR UR6, SR_CTAID.Y ;  /* 0x00000000000679c3 */ /* 0x000e300000002600 */
[----:B------:R-:W0:Y:S08]  /*0060*/  LDC R3, c[0x0][0x364] ;  /* 0x0000d900ff037b82 */ /* 0x000e300000000800 */
[----:B------:R-:W3:Y:S01]  /*0070*/  LDC.64 R6, c[0x0][0x398] ;  /* 0x0000e600ff067b82 */ /* 0x000ee20000000a00 */
[----:B-1----:R-:W-:-:S06]  /*0080*/  UIMAD UR4, UR4, UR5, URZ ;  /* 0x00000005040472a4 */ /* 0x002fcc000f8e02ff */
[----:B--2---:R-:W-:Y:S01]  /*0090*/  IADD3 R2, PT, PT, R12, UR4, RZ ;  /* 0x000000040c027c10 */ /* 0x004fe2000fffe0ff */
[----:B0-----:R-:W-:-:S05]  /*00a0*/  IMAD R0, R3, UR6, R0 ;  /* 0x0000000603007c24 */ /* 0x001fca000f8e0200 */
[----:B---3--:R-:W-:-:S04]  /*00b0*/  ISETP.GE.U32.AND P0, PT, R0, R6, PT ;  /* 0x000000060000720c */ /* 0x008fc80003f06070 */
[----:B------:R-:W-:-:S13]  /*00c0*/  ISETP.GE.U32.OR P0, PT, R2, R7, P0 ;  /* 0x000000070200720c */ /* 0x000fda0000706470 */
[----:B------:R-:W-:Y:S05]  /*00d0*/  @P0 EXIT ;  /* 0x000000000000094d */ /* 0x000fea0003800000 */
[----:B------:R-:W0:Y:S01]  /*00e0*/  I2F.U32.RP R8, R3 ;  /* 0x0000000300087306 */ /* 0x000e220000209000 */
[----:B------:R-:W-:Y:S01]  /*00f0*/  ISETP.NE.U32.AND P2, PT, R3, RZ, PT ;  /* 0x000000ff0300720c */ /* 0x000fe20003f45070 */
[----:B------:R-:W1:Y:S01]  /*0100*/  LDCU.64 UR6, c[0x0][0x358] ;  /* 0x00006b00ff0677ac */ /* 0x000e620008000a00 */
[----:B------:R-:W-:Y:S01]  /*0110*/  BSSY.RECONVERGENT B0, `(.L_x_1) ;  /* 0x00000cc000007945 */ /* 0x000fe20003800200 */
[----:B------:R-:W-:-:S04]  /*0120*/  MOV R36, RZ ;  /* 0x000000ff00247202 */ /* 0x000fc80000000f00 */
[----:B0-----:R-:W0:Y:S02]  /*0130*/  MUFU.RCP R8, R8 ;  /* 0x0000000800087308 */ /* 0x001e240000001000 */
[----:B0-----:R-:W-:-:S06]  /*0140*/  IADD3 R5, PT, PT, R8, 0xffffffe, RZ ;  /* 0x0ffffffe08057810 */ /* 0x001fcc0007ffe0ff */
[----:B------:R-:W0:Y:S02]  /*0150*/  F2I.FTZ.U32.TRUNC.NTZ R5, R5 ;  /* 0x0000000500057305 */ /* 0x000e24000021f000 */
[----:B0-----:R-:W-:-:S05]  /*0160*/  IADD3 R4, PT, PT, RZ, -R5, RZ ;  /* 0x80000005ff047210 */ /* 0x001fca0007ffe0ff */
[----:B------:R-:W-:Y:S02]  /*0170*/  IMAD R9, R4, R3, RZ ;  /* 0x0000000304097224 */ /* 0x000fe400078e02ff */
[----:B------:R-:W-:-:S05]  /*0180*/  HFMA2 R4, -RZ, RZ, 0, 0 ;  /* 0x00000000ff047431 */ /* 0x000fca00000001ff */
[----:B------:R-:W-:Y:S01]  /*0190*/  IMAD.HI.U32 R9, R5, R9, R4 ;  /* 0x0000000905097227 */ /* 0x000fe200078e0004 */
[----:B------:R-:W-:-:S05]  /*01a0*/  IADD3 R4, PT, PT, R3, -0x1, R6 ;  /* 0xffffffff03047810 */ /* 0x000fca0007ffe006 */
[----:B------:R-:W-:-:S05]  /*01b0*/  IMAD.HI.U32 R9, R9, R4, RZ ;  /* 0x0000000409097227 */ /* 0x000fca00078e00ff */
[----:B------:R-:W-:-:S05]  /*01c0*/  IADD3 R10, PT, PT, -R9, RZ, RZ ;  /* 0x000000ff090a7210 */ /* 0x000fca0007ffe1ff */
[----:B------:R-:W-:-:S05]  /*01d0*/  IMAD R4, R3, R10, R4 ;  /* 0x0000000a03047224 */ /* 0x000fca00078e0204 */
[----:B------:R-:W-:-:S13]  /*01e0*/  ISETP.GE.U32.AND P0, PT, R4, R3, PT ;  /* 0x000000030400720c */ /* 0x000fda0003f06070 */
[-C--:B------:R-:W-:Y:S02]  /*01f0*/  @P0 IADD3 R4, PT, PT, R4, -R3.reuse, RZ ;  /* 0x8000000304040210 */ /* 0x080fe40007ffe0ff */
[----:B------:R-:W-:Y:S02]  /*0200*/  @P0 IADD3 R9, PT, PT, R9, 0x1, RZ ;  /* 0x0000000109090810 */ /* 0x000fe40007ffe0ff */
[----:B------:R-:W-:-:S13]  /*0210*/  ISETP.GE.U32.AND P1, PT, R4, R3, PT ;  /* 0x000000030400720c */ /* 0x000fda0003f26070 */
[----:B------:R-:W-:Y:S02]  /*0220*/  @P1 IADD3 R9, PT, PT, R9, 0x1, RZ ;  /* 0x0000000109091810 */ /* 0x000fe40007ffe0ff */
[----:B------:R-:W-:-:S04]  /*0230*/  @!P2 LOP3.LUT R9, RZ, R3, RZ, 0x33, !PT ;  /* 0x00000003ff09a212 */ /* 0x000fc800078e33ff */
[----:B------:R-:W-:-:S05]  /*0240*/  IADD3 R4, PT, PT, R9, -0x1, RZ ;  /* 0xffffffff09047810 */ /* 0x000fca0007ffe0ff */
[----:B------:R-:W-:-:S05]  /*0250*/  IMAD R5, R4, R3, R0 ;  /* 0x0000000304057224 */ /* 0x000fca00078e0200 */
[----:B------:R-:W-:-:S13]  /*0260*/  ISETP.GE.U32.AND P0, PT, R5, R6, PT ;  /* 0x000000060500720c */ /* 0x000fda0003f06070 */
[----:B------:R-:W-:-:S04]  /*0270*/  @!P0 IADD3 R4, PT, PT, R9, RZ, RZ ;  /* 0x000000ff09048210 */ /* 0x000fc80007ffe0ff */
[----:B------:R-:W-:-:S13]  /*0280*/  ISETP.NE.AND P0, PT, R4, RZ, PT ;  /* 0x000000ff0400720c */ /* 0x000fda0003f05270 */
[----:B-1----:R-:W-:Y:S05]  /*0290*/  @!P0 BRA `(.L_x_2) ;  /* 0x0000000800cc8947 */ /* 0x002fea0003800000 */
[----:B------:R-:W0:Y:S02]  /*02a0*/  LDC.64 R10, c[0x0][0x388] ;  /* 0x0000e200ff0a7b82 */ /* 0x000e240000000a00 */
[----:B0-----:R-:W-:-:S05]  /*02b0*/  IMAD.WIDE R10, R2, 0x4, R10 ;  /* 0x00000004020a7825 */ /* 0x001fca00078e020a */
[----:B------:R0:W5:Y:S01]  /*02c0*/  LDG.E R5, desc[UR6][R10.64] ;  /* 0x000000060a057981 */ /* 0x000162000c1e1900 */
[----:B------:R-:W-:Y:S01]  /*02d0*/  ISETP.GE.U32.AND P0, PT, R4, 0x10, PT ;  /* 0x000000100400780c */ /* 0x000fe20003f06070 */
[----:B------:R-:W-:Y:S01]  /*02e0*/  BSSY.RECONVERGENT B1, `(.L_x_3) ;  /* 0x000005f000017945 */ /* 0x000fe20003800200 */
[----:B------:R-:W-:Y:S01]  /*02f0*/  IMAD R8, R0, R7, R2 ;  /* 0x0000000700087224 */ /* 0x000fe200078e0202 */
[----:B------:R-:W-:Y:S02]  /*0300*/  MOV R36, RZ ;  /* 0x000000ff00247202 */ /* 0x000fe40000000f00 */
[----:B------:R-:W-:-:S08]  /*0310*/  MOV R9, RZ ;  /* 0x000000ff00097202 */ /* 0x000fd00000000f00 */
[----:B0-----:R-:W-:Y:S05]  /*0320*/  @!P0 BRA `(.L_x_4) ;  /* 0x0000000400688947 */ /* 0x001fea0003800000 */
[----:B------:R-:W-:Y:S01]  /*0330*/  IADD3 R6, PT, PT, R12, UR4, R3 ;  /* 0x000000040c067c10 */ /* 0x000fe2000fffe003 */
[----:B------:R-:W-:Y:S01]  /*0340*/  HFMA2 R36, -RZ, RZ, 0, 0 ;  /* 0x00000000ff247431 */ /* 0x000fe200000001ff */
[----:B------:R-:W-:Y:S01]  /*0350*/  LOP3.LUT R9, R4, 0xfffffff0, RZ, 0xc0, !PT ;  /* 0xfffffff004097812 */ /* 0x000fe200078ec0ff */
[----:B------:R-:W-:Y:S01]  /*0360*/  BSSY.RECONVERGENT B2, `(.L_x_4) ;  /* 0x0000056000027945 */ /* 0x000fe20003800200 */
[CC--:B------:R-:W-:Y:S01]  /*0370*/  LEA R35, R3.reuse, R8.reuse, 0x1 ;  /* 0x0000000803237211 */ /* 0x0c0fe200078e08ff */
[C-C-:B------:R-:W-:Y:S01]  /*0380*/  IMAD R10, R3.reuse, 0x3, R8.reuse ;  /* 0x00000003030a7824 */ /* 0x140fe200078e0208 */
[CC--:B------:R-:W-:Y:S01]  /*0390*/  LEA R12, R3.reuse, R8.reuse, 0x2 ;  /* 0x00000008030c7211 */ /* 0x0c0fe200078e10ff */
[C-C-:B------:R-:W-:Y:S01]  /*03a0*/  IMAD R14, R3.reuse, 0x5, R8.reuse ;  /* 0x00000005030e7824 */ /* 0x140fe200078e0208 */
[CC--:B------:R-:W-:Y:S01]  /*03b0*/  LEA R20, R3.reuse, R8.reuse, 0x3 ;  /* 0x0000000803147211 */ /* 0x0c0fe200078e18ff */
[C-C-:B------:R-:W-:Y:S01]  /*03c0*/  IMAD R16, R3.reuse, 0x6, R8.reuse ;  /* 0x0000000603107824 */ /* 0x140fe200078e0208 */
[----:B------:R-:W-:Y:S01]  /*03d0*/  MOV R34, R8 ;  /* 0x0000000800227202 */ /* 0x000fe20000000f00 */
[--C-:B------:R-:W-:Y:S01]  /*03e0*/  IMAD R18, R3, 0x7, R8.reuse ;  /* 0x0000000703127824 */ /* 0x100fe200078e0208 */
[----:B------:R-:W-:Y:S01]  /*03f0*/  IADD3 R33, PT, PT, -R9, RZ, RZ ;  /* 0x000000ff09217210 */ /* 0x000fe20007ffe1ff */
[----:B------:R-:W-:-:S02]  /*0400*/  IMAD R11, R3, 0x9, R8 ;  /* 0x00000009030b7824 */ /* 0x000fc400078e0208 */
[C-C-:B------:R-:W-:Y:S02]  /*0410*/  IMAD R13, R3.reuse, 0xa, R8.reuse ;  /* 0x0000000a030d7824 */ /* 0x140fe400078e0208 */
[C-C-:B------:R-:W-:Y:S02]  /*0420*/  IMAD R15, R3.reuse, 0xb, R8.reuse ;  /* 0x0000000b030f7824 */ /* 0x140fe400078e0208 */
[C-C-:B------:R-:W-:Y:S02]  /*0430*/  IMAD R17, R3.reuse, 0xc, R8.reuse ;  /* 0x0000000c03117824 */ /* 0x140fe400078e0208 */
[C-C-:B------:R-:W-:Y:S02]  /*0440*/  IMAD R19, R3.reuse, 0xd, R8.reuse ;  /* 0x0000000d03137824 */ /* 0x140fe400078e0208 */
[C-C-:B------:R-:W-:Y:S02]  /*0450*/  IMAD R21, R3.reuse, 0xe, R8.reuse ;  /* 0x0000000e03157824 */ /* 0x140fe400078e0208 */
[----:B------:R-:W-:-:S02]  /*0460*/  IMAD R32, R3, 0xf, R8 ;  /* 0x0000000f03207824 */ /* 0x000fc400078e0208 */
[----:B------:R-:W-:-:S07]  /*0470*/  IMAD R6, R0, R7, R6 ;  /* 0x0000000700067224 */ /* 0x000fce00078e0206 */
.L_x_5:
[----:B------:R-:W0:Y:S02]  /*0480*/  LDC.64 R22, c[0x0][0x380] ;  /* 0x0000e000ff167b82 */ /* 0x000e240000000a00 */
[----:B0-----:R-:W-:-:S04]  /*0490*/  IMAD.WIDE.U32 R24, R34, 0x4, R22 ;  /* 0x0000000422187825 */ /* 0x001fc800078e0016 */
[--C-:B------:R-:W-:Y:S01]  /*04a0*/  IMAD.WIDE.U32 R26, R6, 0x4, R22.reuse ;  /* 0x00000004061a7825 */ /* 0x100fe200078e0016 */
[----:B------:R0:W2:Y:S03]  /*04b0*/  LDG.E R37, desc[UR6][R24.64] ;  /* 0x0000000618257981 */ /* 0x0000a6000c1e1900 */
[--C-:B------:R-:W-:Y:S02]  /*04c0*/  IMAD.WIDE.U32 R30, R10, 0x4, R22.reuse ;  /* 0x000000040a1e7825 */ /* 0x100fe400078e0016 */
[----:B------:R-:W3:Y:S02]  /*04d0*/  LDG.E R26, desc[UR6][R26.64] ;  /* 0x000000061a1a7981 */ /* 0x000ee4000c1e1900 */
[--C-:B------:R-:W-:Y:S02]  /*04e0*/  IMAD.WIDE.U32 R28, R12, 0x4, R22.reuse ;  /* 0x000000040c1c7825 */ /* 0x100fe400078e0016 */
[----:B------:R-:W4:Y:S02]  /*04f0*/  LDG.E R30, desc[UR6][R30.64] ;  /* 0x000000061e1e7981 */ /* 0x000f24000c1e1900 */
[----:B0-----:R-:W-:-:S02]  /*0500*/  IMAD.WIDE.U32 R24, R35, 0x4, R22 ;  /* 0x0000000423187825 */ /* 0x001fc400078e0016 */
[----:B------:R-:W4:Y:S04]  /*0510*/  LDG.E R28, desc[UR6][R28.64] ;  /* 0x000000061c1c7981 */ /* 0x000f28000c1e1900 */
[----:B------:R-:W4:Y:S01]  /*0520*/  LDG.E R24, desc[UR6][R24.64] ;  /* 0x0000000618187981 */ /* 0x000f22000c1e1900 */
[----:B--2--5:R-:W-:-:S04]  /*0530*/  FFMA R37, R5, R37, R36 ;  /* 0x0000002505257223 */ /* 0x024fc80000000024 */
[----:B---3--:R-:W-:Y:S01]  /*0540*/  FFMA R37, R5, R26, R37 ;  /* 0x0000001a05257223 */ /* 0x008fe20000000025 */
[----:B------:R-:W-:-:S05]  /*0550*/  IMAD.WIDE.U32 R26, R16, 0x4, R22 ;  /* 0x00000004101a7825 */ /* 0x000fca00078e0016 */
[----:B------:R0:W2:Y:S01]  /*0560*/  LDG.E R29, desc[UR6][R26.64] ;  /* 0x000000061a1d7981 */ /* 0x0000a2000c1e1900 */
[----:B----4-:R-:W-:Y:S01]  /*0570*/  FFMA R25, R5, R24, R37 ;  /* 0x0000001805197223 */ /* 0x010fe20000000025 */
[----:B------:R-:W-:-:S04]  /*0580*/  IMAD.WIDE.U32 R36, R14, 0x4, R22 ;  /* 0x000000040e247825 */ /* 0x000fc800078e0016 */
[C---:B------:R-:W-:Y:S02]  /*0590*/  FFMA R25, R5.reuse, R30, R25 ;  /* 0x0000001e05197223 */ /* 0x040fe40000000019 */
[----:B------:R-:W3:Y:S02]  /*05a0*/  LDG.E R36, desc[UR6][R36.64] ;  /* 0x0000000624247981 */ /* 0x000ee4000c1e1900 */
[----:B------:R-:W-:Y:S01]  /*05b0*/  FFMA R28, R5, R28, R25 ;  /* 0x0000001c051c7223 */ /* 0x000fe20000000019 */
[----:B------:R-:W-:-:S04]  /*05c0*/  IMAD.WIDE.U32 R24, R18, 0x4, R22 ;  /* 0x0000000412187825 */ /* 0x000fc800078e0016 */
[--C-:B0-----:R-:W-:Y:S02]  /*05d0*/  IMAD.WIDE.U32 R26, R20, 0x4, R22.reuse ;  /* 0x00000004141a7825 */ /* 0x101fe400078e0016 */
[----:B------:R-:W4:Y:S04]  /*05e0*/  LDG.E R24, desc[UR6][R24.64] ;  /* 0x0000000618187981 */ /* 0x000f28000c1e1900 */
[----:B------:R-:W4:Y:S01]  /*05f0*/  LDG.E R26, desc[UR6][R26.64] ;  /* 0x000000061a1a7981 */ /* 0x000f22000c1e1900 */
[----:B------:R-:W-:-:S06]  /*0600*/  IMAD.WIDE.U32 R30, R11, 0x4, R22 ;  /* 0x000000040b1e7825 */ /* 0x000fcc00078e0016 */
[----:B------:R-:W4:Y:S01]  /*0610*/  LDG.E R30, desc[UR6][R30.64] ;  /* 0x000000061e1e7981 */ /* 0x000f22000c1e1900 */
[----:B---3--:R-:W-:-:S04]  /*0620*/  FFMA R28, R5, R36, R28 ;  /* 0x00000024051c7223 */ /* 0x008fc8000000001c */
[----:B--2---:R-:W-:-:S04]  /*0630*/  FFMA R29, R5, R29, R28 ;  /* 0x0000001d051d7223 */ /* 0x004fc8000000001c */
[----:B----4-:R-:W-:Y:S01]  /*0640*/  FFMA R37, R5, R24, R29 ;  /* 0x0000001805257223 */ /* 0x010fe2000000001d */
[----:B------:R-:W-:-:S04]  /*0650*/  IMAD.WIDE.U32 R28, R13, 0x4, R22 ;  /* 0x000000040d1c7825 */ /* 0x000fc800078e0016 */
[----:B------:R-:W-:Y:S01]  /*0660*/  FFMA R36, R5, R26, R37 ;  /* 0x0000001a05247223 */ /* 0x000fe20000000025 */
[--C-:B------:R-:W-:Y:S01]  /*0670*/  IMAD.WIDE.U32 R24, R15, 0x4, R22.reuse ;  /* 0x000000040f187825 */ /* 0x100fe200078e0016 */
[----:B------:R0:W2:Y:S03]  /*0680*/  LDG.E R37, desc[UR6][R28.64] ;  /* 0x000000061c257981 */ /* 0x0000a6000c1e1900 */
[----:B------:R-:W-:Y:S02]  /*0690*/  IMAD.WIDE.U32 R26, R17, 0x4, R22 ;  /* 0x00000004111a7825 */ /* 0x000fe400078e0016 */
[----:B------:R-:W3:Y:S02]  /*06a0*/  LDG.E R24, desc[UR6][R24.64] ;  /* 0x0000000618187981 */ /* 0x000ee4000c1e1900 */
[----:B------:R-:W-:Y:S01]  /*06b0*/  FFMA R36, R5, R30, R36 ;  /* 0x0000001e05247223 */ /* 0x000fe20000000024 */
[--C-:B0-----:R-:W-:Y:S01]  /*06c0*/  IMAD.WIDE.U32 R28, R19, 0x4, R22.reuse ;  /* 0x00000004131c7825 */ /* 0x101fe200078e0016 */
[----:B------:R-:W4:Y:S03]  /*06d0*/  LDG.E R26, desc[UR6][R26.64] ;  /* 0x000000061a1a7981 */ /* 0x000f26000c1e1900 */
[----:B------:R-:W-:-:S02]  /*06e0*/  IMAD.WIDE.U32 R30, R21, 0x4, R22 ;  /* 0x00000004151e7825 */ /* 0x000fc400078e0016 */
[----:B------:R-:W4:Y:S02]  /*06f0*/  LDG.E R28, desc[UR6][R28.64] ;  /* 0x000000061c1c7981 */ /* 0x000f24000c1e1900 */
[----:B------:R-:W-:Y:S02]  /*0700*/  IMAD.WIDE.U32 R22, R32, 0x4, R22 ;  /* 0x0000000420167825 */ /* 0x000fe400078e0016 */
[----:B------:R-:W4:Y:S04]  /*0710*/  LDG.E R30, desc[UR6][R30.64] ;  /* 0x000000061e1e7981 */ /* 0x000f28000c1e1900 */
[----:B------:R-:W4:Y:S01]  /*0720*/  LDG.E R23, desc[UR6][R22.64] ;  /* 0x0000000616177981 */ /* 0x000f22000c1e1900 */
[----:B------:R-:W-:-:S04]  /*0730*/  IADD3 R33, PT, PT, R33, 0x10, RZ ;  /* 0x0000001021217810 */ /* 0x000fc80007ffe0ff */
[----:B------:R-:W-:Y:S02]  /*0740*/  ISETP.NE.AND P0, PT, R33, RZ, PT ;  /* 0x000000ff2100720c */ /* 0x000fe40003f05270 */
[C---:B------:R-:W-:Y:S02]  /*0750*/  LEA R34, R3.reuse, R34, 0x4 ;  /* 0x0000002203227211 */ /* 0x040fe400078e20ff */
[C---:B------:R-:W-:Y:S02]  /*0760*/  LEA R6, R3.reuse, R6, 0x4 ;  /* 0x0000000603067211 */ /* 0x040fe400078e20ff */
[C---:B------:R-:W-:Y:S02]  /*0770*/  LEA R35, R3.reuse, R35, 0x4 ;  /* 0x0000002303237211 */ /* 0x040fe400078e20ff */
[C---:B------:R-:W-:Y:S02]  /*0780*/  LEA R10, R3.reuse, R10, 0x4 ;  /* 0x0000000a030a7211 */ /* 0x040fe400078e20ff */
[----:B------:R-:W-:-:S02]  /*0790*/  LEA R12, R3, R12, 0x4 ;  /* 0x0000000c030c7211 */ /* 0x000fc400078e20ff */
[C---:B------:R-:W-:Y:S02]  /*07a0*/  LEA R14, R3.reuse, R14, 0x4 ;  /* 0x0000000e030e7211 */ /* 0x040fe400078e20ff */
        /* <DEDUP_REMOVED lines=9> */
[----:B------:R-:W-:Y:S01]  /*0840*/  LEA R32, R3, R32, 0x4 ;  /* 0x0000002003207211 */ /* 0x000fe200078e20ff */
[----:B--2---:R-:W-:-:S04]  /*0850*/  FFMA R37, R5, R37, R36 ;  /* 0x0000002505257223 */ /* 0x004fc80000000024 */
[----:B---3--:R-:W-:-:S04]  /*0860*/  FFMA R37, R5, R24, R37 ;  /* 0x0000001805257223 */ /* 0x008fc80000000025 */
[----:B----4-:R-:W-:-:S04]  /*0870*/  FFMA R37, R5, R26, R37 ;  /* 0x0000001a05257223 */ /* 0x010fc80000000025 */
[----:B------:R-:W-:-:S04]  /*0880*/  FFMA R37, R5, R28, R37 ;  /* 0x0000001c05257223 */ /* 0x000fc80000000025 */
[----:B------:R-:W-:-:S04]  /*0890*/  FFMA R36, R5, R30, R37 ;  /* 0x0000001e05247223 */ /* 0x000fc80000000025 */
[----:B------:R-:W-:Y:S01]  /*08a0*/  FFMA R36, R5, R23, R36 ;  /* 0x0000001705247223 */ /* 0x000fe20000000024 */
[----:B------:R-:W-:Y:S06]  /*08b0*/  @P0 BRA `(.L_x_5) ;  /* 0xfffffff800f00947 */ /* 0x000fec000383ffff */
[----:B------:R-:W-:Y:S05]  /*08c0*/  BSYNC.RECONVERGENT B2 ;  /* 0x0000000000027941 */ /* 0x000fea0003800200 */
.L_x_4:
[----:B------:R-:W-:Y:S05]  /*08d0*/  BSYNC.RECONVERGENT B1 ;  /* 0x0000000000017941 */ /* 0x000fea0003800200 */
.L_x_3:
[----:B------:R-:W-:-:S13]  /*08e0*/  LOP3.LUT P0, R6, R4, 0xf, RZ, 0xc0, !PT ;  /* 0x0000000f04067812 */ /* 0x000fda000780c0ff */
[----:B------:R-:W-:Y:S05]  /*08f0*/  @!P0 BRA `(.L_x_2) ;  /* 0x0000000400348947 */ /* 0x000fea0003800000 */
[----:B------:R-:W-:Y:S01]  /*0900*/  ISETP.GE.U32.AND P0, PT, R6, 0x8, PT ;  /* 0x000000080600780c */ /* 0x000fe20003f06070 */
[----:B------:R-:W-:Y:S01]  /*0910*/  BSSY.RECONVERGENT B1, `(.L_x_6) ;  /* 0x0000026000017945 */ /* 0x000fe20003800200 */
[----:B------:R-:W-:-:S04]  /*0920*/  LOP3.LUT R24, R4, 0x7, RZ, 0xc0, !PT ;  /* 0x0000000704187812 */ /* 0x000fc800078ec0ff */
[----:B------:R-:W-:-:S07]  /*0930*/  ISETP.NE.AND P1, PT, R24, RZ, PT ;  /* 0x000000ff1800720c */ /* 0x000fce0003f25270 */
[----:B------:R-:W-:Y:S06]  /*0940*/  @!P0 BRA `(.L_x_7) ;  /* 0x0000000000888947 */ /* 0x000fec0003800000 */
[----:B------:R-:W0:Y:S01]  /*0950*/  LDC.64 R10, c[0x0][0x380] ;  /* 0x0000e000ff0a7b82 */ /* 0x000e220000000a00 */
[----:B------:R-:W-:-:S05]  /*0960*/  IMAD R12, R9, R3, R8 ;  /* 0x00000003090c7224 */ /* 0x000fca00078e0208 */
[----:B------:R-:W-:-:S04]  /*0970*/  IADD3 R20, PT, PT, R12, R3, RZ ;  /* 0x000000030c147210 */ /* 0x000fc80007ffe0ff */
[----:B------:R-:W-:-:S04]  /*0980*/  IADD3 R22, PT, PT, R20, R3, RZ ;  /* 0x0000000314167210 */ /* 0x000fc80007ffe0ff */
[----:B------:R-:W-:Y:S01]  /*0990*/  IADD3 R16, PT, PT, R22, R3, RZ ;  /* 0x0000000316107210 */ /* 0x000fe20007ffe0ff */
[----:B0-----:R-:W-:-:S04]  /*09a0*/  IMAD.WIDE.U32 R12, R12, 0x4, R10 ;  /* 0x000000040c0c7825 */ /* 0x001fc800078e000a */
[--C-:B------:R-:W-:Y:S01]  /*09b0*/  IMAD.WIDE.U32 R20, R20, 0x4, R10.reuse ;  /* 0x0000000414147825 */ /* 0x100fe200078e000a */
[----:B------:R0:W2:Y:S03]  /*09c0*/  LDG.E R6, desc[UR6][R12.64] ;  /* 0x000000060c067981 */ /* 0x0000a6000c1e1900 */
[--C-:B------:R-:W-:Y:S01]  /*09d0*/  IMAD.WIDE.U32 R22, R22, 0x4, R10.reuse ;  /* 0x0000000416167825 */ /* 0x100fe200078e000a */
[CC--:B------:R-:W-:Y:S01]  /*09e0*/  IADD3 R18, PT, PT, R16.reuse, R3.reuse, RZ ;  /* 0x0000000310127210 */ /* 0x0c0fe20007ffe0ff */
[----:B------:R2:W3:Y:S02]  /*09f0*/  LDG.E R20, desc[UR6][R20.64] ;  /* 0x0000000614147981 */ /* 0x0004e4000c1e1900 */
[--C-:B------:R-:W-:Y:S01]  /*0a00*/  IMAD.WIDE.U32 R16, R16, 0x4, R10.reuse ;  /* 0x0000000410107825 */ /* 0x100fe200078e000a */
[CC--:B------:R-:W-:Y:S01]  /*0a10*/  IADD3 R14, PT, PT, R18.reuse, R3.reuse, RZ ;  /* 0x00000003120e7210 */ /* 0x0c0fe20007ffe0ff */
[----:B------:R-:W4:Y:S02]  /*0a20*/  LDG.E R23, desc[UR6][R22.64] ;  /* 0x0000000616177981 */ /* 0x000f24000c1e1900 */
[--C-:B------:R-:W-:Y:S01]  /*0a30*/  IMAD.WIDE.U32 R18, R18, 0x4, R10.reuse ;  /* 0x0000000412127825 */ /* 0x100fe200078e000a */
[CC--:B------:R-:W-:Y:S01]  /*0a40*/  IADD3 R15, PT, PT, R14.reuse, R3.reuse, RZ ;  /* 0x000000030e0f7210 */ /* 0x0c0fe20007ffe0ff */
[----:B------:R-:W4:Y:S02]  /*0a50*/  LDG.E R17, desc[UR6][R16.64] ;  /* 0x0000000610117981 */ /* 0x000f24000c1e1900 */
[--C-:B0-----:R-:W-:Y:S01]  /*0a60*/  IMAD.WIDE.U32 R12, R14, 0x4, R10.reuse ;  /* 0x000000040e0c7825 */ /* 0x101fe200078e000a */
[C---:B------:R-:W-:Y:S01]  /*0a70*/  IADD3 R25, PT, PT, R15.reuse, R3, RZ ;  /* 0x000000030f197210 */ /* 0x040fe20007ffe0ff */
[----:B------:R-:W4:Y:S02]  /*0a80*/  LDG.E R19, desc[UR6][R18.64] ;  /* 0x0000000612137981 */ /* 0x000f24000c1e1900 */
[----:B------:R-:W-:-:S02]  /*0a90*/  IMAD.WIDE.U32 R14, R15, 0x4, R10 ;  /* 0x000000040f0e7825 */ /* 0x000fc400078e000a */
[----:B------:R-:W4:Y:S02]  /*0aa0*/  LDG.E R13, desc[UR6][R12.64] ;  /* 0x000000060c0d7981 */ /* 0x000f24000c1e1900 */
[----:B------:R-:W-:Y:S02]  /*0ab0*/  IMAD.WIDE.U32 R10, R25, 0x4, R10 ;  /* 0x00000004190a7825 */ /* 0x000fe400078e000a */
[----:B------:R-:W4:Y:S04]  /*0ac0*/  LDG.E R15, desc[UR6][R14.64] ;  /* 0x000000060e0f7981 */ /* 0x000f28000c1e1900 */
[----:B------:R-:W4:Y:S01]  /*0ad0*/  LDG.E R11, desc[UR6][R10.64] ;  /* 0x000000060a0b7981 */ /* 0x000f22000c1e1900 */
[----:B------:R-:W-:Y:S01]  /*0ae0*/  IADD3 R9, PT, PT, R9, 0x8, RZ ;  /* 0x0000000809097810 */ /* 0x000fe20007ffe0ff */
[----:B--2--5:R-:W-:-:S04]  /*0af0*/  FFMA R21, R5, R6, R36 ;  /* 0x0000000605157223 */ /* 0x024fc80000000024 */
[----:B---3--:R-:W-:-:S04]  /*0b00*/  FFMA R20, R5, R20, R21 ;  /* 0x0000001405147223 */ /* 0x008fc80000000015 */
[----:B----4-:R-:W-:-:S04]  /*0b10*/  FFMA R20, R5, R23, R20 ;  /* 0x0000001705147223 */ /* 0x010fc80000000014 */
[----:B------:R-:W-:-:S04]  /*0b20*/  FFMA R20, R5, R17, R20 ;  /* 0x0000001105147223 */ /* 0x000fc80000000014 */
[----:B------:R-:W-:-:S04]  /*0b30*/  FFMA R20, R5, R19, R20 ;  /* 0x0000001305147223 */ /* 0x000fc80000000014 */
[----:B------:R-:W-:-:S04]  /*0b40*/  FFMA R20, R5, R13, R20 ;  /* 0x0000000d05147223 */ /* 0x000fc80000000014 */
[----:B------:R-:W-:-:S04]  /*0b50*/  FFMA R20, R5, R15, R20 ;  /* 0x0000000f05147223 */ /* 0x000fc80000000014 */
[----:B------:R-:W-:-:S07]  /*0b60*/  FFMA R36, R5, R11, R20 ;  /* 0x0000000b05247223 */ /* 0x000fce0000000014 */
.L_x_7:
[----:B------:R-:W-:Y:S05]  /*0b70*/  BSYNC.RECONVERGENT B1 ;  /* 0x0000000000017941 */ /* 0x000fea0003800200 */
.L_x_6:
        /* <DEDUP_REMOVED lines=12> */
[--C-:B------:R-:W-:Y:S02]  /*0c40*/  IMAD.WIDE.U32 R14, R14, 0x4, R10.reuse ;  /* 0x000000040e0e7825 */ /* 0x100fe400078e000a */
[----:B------:R-:W2:Y:S02]  /*0c50*/  LDG.E R12, desc[UR6][R12.64] ;  /* 0x000000060c0c7981 */ /* 0x000ea4000c1e1900 */
[--C-:B------:R-:W-:Y:S02]  /*0c60*/  IMAD.WIDE.U32 R16, R16, 0x4, R10.reuse ;  /* 0x0000000410107825 */ /* 0x100fe400078e000a */
[----:B------:R-:W3:Y:S02]  /*0c70*/  LDG.E R15, desc[UR6][R14.64] ;  /* 0x000000060e0f7981 */ /* 0x000ee4000c1e1900 */
[----:B------:R-:W-:Y:S02]  /*0c80*/  IMAD.WIDE.U32 R10, R19, 0x4, R10 ;  /* 0x00000004130a7825 */ /* 0x000fe400078e000a */
[----:B------:R-:W4:Y:S04]  /*0c90*/  LDG.E R17, desc[UR6][R16.64] ;  /* 0x0000000610117981 */ /* 0x000f28000c1e1900 */
[----:B------:R-:W4:Y:S01]  /*0ca0*/  LDG.E R11, desc[UR6][R10.64] ;  /* 0x000000060a0b7981 */ /* 0x000f22000c1e1900 */
[----:B------:R-:W-:Y:S01]  /*0cb0*/  IADD3 R9, PT, PT, R9, 0x4, RZ ;  /* 0x0000000409097810 */ /* 0x000fe20007ffe0ff */
[----:B--2--5:R-:W-:-:S04]  /*0cc0*/  FFMA R36, R5, R12, R36 ;  /* 0x0000000c05247223 */ /* 0x024fc80000000024 */
[----:B---3--:R-:W-:-:S04]  /*0cd0*/  FFMA R36, R5, R15, R36 ;  /* 0x0000000f05247223 */ /* 0x008fc80000000024 */
[----:B----4-:R-:W-:-:S04]  /*0ce0*/  FFMA R36, R5, R17, R36 ;  /* 0x0000001105247223 */ /* 0x010fc80000000024 */
[----:B------:R-:W-:-:S07]  /*0cf0*/  FFMA R36, R5, R11, R36 ;  /* 0x0000000b05247223 */ /* 0x000fce0000000024 */
.L_x_9:
[----:B------:R-:W-:Y:S05]  /*0d00*/  BSYNC.RECONVERGENT B1 ;  /* 0x0000000000017941 */ /* 0x000fea0003800200 */
.L_x_8:
[----:B------:R-:W-:Y:S05]  /*0d10*/  @!P1 BRA `(.L_x_2) ;  /* 0x00000000002c9947 */ /* 0x000fea0003800000 */
[----:B------:R-:W0:Y:S01]  /*0d20*/  LDC.64 R10, c[0x0][0x380] ;  /* 0x0000e000ff0a7b82 */ /* 0x000e220000000a00 */
[----:B------:R-:W-:Y:S01]  /*0d30*/  IMAD R9, R3, R9, R2 ;  /* 0x0000000903097224 */ /* 0x000fe200078e0202 */
[----:B------:R-:W-:-:S03]  /*0d40*/  IADD3 R4, PT, PT, -R4, RZ, RZ ;  /* 0x000000ff04047210 */ /* 0x000fc60007ffe1ff */
[----:B------:R-:W-:-:S07]  /*0d50*/  IMAD R0, R0, R7, R9 ;  /* 0x0000000700007224 */ /* 0x000fce00078e0209 */
.L_x_10:
[----:B0-----:R-:W-:-:S06]  /*0d60*/  IMAD.WIDE.U32 R6, R0, 0x4, R10 ;  /* 0x0000000400067825 */ /* 0x001fcc00078e000a */
[----:B------:R-:W2:Y:S01]  /*0d70*/  LDG.E R6, desc[UR6][R6.64] ;  /* 0x0000000606067981 */ /* 0x000ea2000c1e1900 */
[----:B------:R-:W-:Y:S02]  /*0d80*/  IADD3 R4, PT, PT, R4, 0x1, RZ ;  /* 0x0000000104047810 */ /* 0x000fe40007ffe0ff */
[----:B------:R-:W-:Y:S02]  /*0d90*/  IADD3 R0, PT, PT, R3, R0, RZ ;  /* 0x0000000003007210 */ /* 0x000fe40007ffe0ff */
[----:B------:R-:W-:Y:S01]  /*0da0*/  ISETP.NE.AND P0, PT, R4, RZ, PT ;  /* 0x000000ff0400720c */ /* 0x000fe20003f05270 */
[----:B--2--5:R-:W-:-:S12]  /*0db0*/  FFMA R36, R5, R6, R36 ;  /* 0x0000000605247223 */ /* 0x024fd80000000024 */
[----:B------:R-:W-:Y:S05]  /*0dc0*/  @P0 BRA `(.L_x_10) ;  /* 0xfffffffc00e40947 */ /* 0x000fea000383ffff */
.L_x_2:
[----:B------:R-:W-:Y:S05]  /*0dd0*/  BSYNC.RECONVERGENT B0 ;  /* 0x0000000000007941 */ /* 0x000fea0003800200 */
.L_x_1:
[----:B-----5:R-:W0:Y:S02]  /*0de0*/  LDC.64 R4, c[0x0][0x390] ;  /* 0x0000e400ff047b82 */ /* 0x020e240000000a00 */
[----:B0-----:R-:W-:-:S06]  /*0df0*/  IMAD.WIDE R2, R2, 0x4, R4 ;  /* 0x0000000402027825 */ /* 0x001fcc00078e0204 */
[----:B------:R-:W-:Y:S06]  /*0e00*/  BAR.SYNC.DEFER_BLOCKING 0x0 ;  /* 0x0000000000007b1d */ /* 0x000fec0000010000 */
[----:B------:R-:W-:Y:S01]  /*0e10*/  REDG.E.ADD.F32.FTZ.RN.STRONG.GPU desc[UR6][R2.64], R36 ;  /* 0x00000024020079a6 */ /* 0x000fe2000c12f306 */
[----:B------:R-:W-:Y:S05]  /*0e20*/  EXIT ;  /* 0x000000000000794d */ /* 0x000fea0003800000 */
.L_x_11:
        /* <DEDUP_REMOVED lines=13> */
.L_x_45:


//--------------------- .text._Z7matvec4PKfS0_Pfjj --------------------------
	.section	.text._Z7matvec4PKfS0_Pfjj,"ax",@progbits
	.align	128
        .global         _Z7matvec4PKfS0_Pfjj
        .type           _Z7matvec4PKfS0_Pfjj,@function
        .size           _Z7matvec4PKfS0_Pfjj,(.L_x_46 - _Z7matvec4PKfS0_Pfjj)
        .other          _Z7matvec4PKfS0_Pfjj,@"STO_CUDA_ENTRY STV_DEFAULT"
_Z7matvec4PKfS0_Pfjj:
.text._Z7matvec4PKfS0_Pfjj:
        /* <DEDUP_REMOVED lines=11> */
[----:B------:R-:W2:Y:S01]  /*00b0*/  LDC.64 R6, c[0x0][0x380] ;  /* 0x0000e000ff067b82 */ /* 0x000ea20000000a00 */
[----:B-1----:R-:W-:-:S02]  /*00c0*/  IMAD R3, R3, UR4, RZ ;  /* 0x0000000403037c24 */ /* 0x002fc4000f8e02ff */
[----:B0-----:R-:W-:Y:S01]  /*00d0*/  IMAD R0, R0, UR5, R5 ;  /* 0x0000000500007c24 */ /* 0x001fe2000f8e0205 */
[----:B------:R-:W-:Y:S02]  /*00e0*/  MOV R5, UR4 ;  /* 0x0000000400057c02 */ /* 0x000fe40008000f00 */
[----:B-----5:R-:W-:Y:S02]  /*00f0*/  LEA R13, R3, R4, 0x1 ;  /* 0x00000004030d7211 */ /* 0x020fe400078e08ff */
[----:B---3--:R-:W-:Y:S01]  /*0100*/  ISETP.GE.U32.AND P0, PT, R0, UR8, PT ;  /* 0x0000000800007c0c */ /* 0x008fe2000bf06070 */
[----:B------:R-:W0:Y:S01]  /*0110*/  LDC.64 R2, c[0x0][0x388] ;  /* 0x0000e200ff027b82 */ /* 0x000e220000000a00 */
[C---:B------:R-:W-:Y:S02]  /*0120*/  IADD3 R17, PT, PT, R13.reuse, R5, RZ ;  /* 0x000000050d117210 */ /* 0x040fe40007ffe0ff */
[----:B------:R-:W-:Y:S02]  /*0130*/  ISETP.GE.U32.OR P0, PT, R13, UR9, P0 ;  /* 0x000000090d007c0c */ /* 0x000fe40008706470 */
[----:B------:R-:W-:-:S11]  /*0140*/  ISETP.GE.U32.AND P1, PT, R17, UR9, PT ;  /* 0x0000000911007c0c */ /* 0x000fd6000bf26070 */
[C---:B------:R-:W-:Y:S02]  /*0150*/  @!P0 IMAD R15, R13.reuse, UR8, R0 ;  /* 0x000000080d0f8c24 */ /* 0x040fe4000f8e0200 */
[----:B----4-:R-:W-:-:S04]  /*0160*/  @!P0 IMAD.WIDE R10, R13, 0x4, R10 ;  /* 0x000000040d0a8825 */ /* 0x010fc800078e020a */
[----:B--2---:R-:W-:Y:S02]  /*0170*/  @!P0 IMAD.WIDE.U32 R8, R15, 0x4, R8 ;  /* 0x000000040f088825 */ /* 0x004fe400078e0008 */
[----:B------:R-:W2:Y:S02]  /*0180*/  @!P0 LDG.E R11, desc[UR6][R10.64] ;  /* 0x000000060a0b8981 */ /* 0x000ea4000c1e1900 */
[C---:B------:R-:W-:Y:S02]  /*0190*/  @!P1 IMAD R13, R17.reuse, UR8, R0 ;  /* 0x00000008110d9c24 */ /* 0x040fe4000f8e0200 */
[----:B------:R1:W2:Y:S01]  /*01a0*/  @!P0 LDG.E R8, desc[UR6][R8.64] ;  /* 0x0000000608088981 */ /* 0x0002a2000c1e1900 */
[----:B0-----:R-:W-:-:S04]  /*01b0*/  @!P1 IMAD.WIDE.U32 R2, R17, 0x4, R2 ;  /* 0x0000000411029825 */ /* 0x001fc800078e0002 */
[----:B------:R-:W-:Y:S02]  /*01c0*/  @!P1 IMAD.WIDE.U32 R6, R13, 0x4, R6 ;  /* 0x000000040d069825 */ /* 0x000fe400078e0006 */
[----:B------:R-:W3:Y:S04]  /*01d0*/  @!P1 LDG.E R2, desc[UR6][R2.64] ;  /* 0x0000000602029981 */ /* 0x000ee8000c1e1900 */
[----:B------:R-:W3:Y:S01]  /*01e0*/  @!P1 LDG.E R7, desc[UR6][R6.64] ;  /* 0x0000000606079981 */ /* 0x000ee2000c1e1900 */
[----:B------:R-:W0:Y:S01]  /*01f0*/  S2UR UR5, SR_CgaCtaId ;  /* 0x00000000000579c3 */ /* 0x000e220000008800 */
[----:B------:R-:W-:Y:S01]  /*0200*/  HFMA2 R12, -RZ, RZ, 0, 0 ;  /* 0x00000000ff0c7431 */ /* 0x000fe200000001ff */
[----:B------:R-:W-:Y:S02]  /*0210*/  UMOV UR4, 0x400 ;  /* 0x0000040000047882 */ /* 0x000fe40000000000 */
[----:B0-----:R-:W-:-:S06]  /*0220*/  ULEA UR4, UR5, UR4, 0x18 ;  /* 0x0000000405047291 */ /* 0x001fcc000f8ec0ff */
[----:B-1----:R-:W-:Y:S01]  /*0230*/  LEA R9, R4, UR4, 0x2 ;  /* 0x0000000404097c11 */ /* 0x002fe2000f8e10ff */
[----:B--2---:R-:W-:Y:S01]  /*0240*/  @!P0 FMUL R12, R8, R11 ;  /* 0x0000000b080c8220 */ /* 0x004fe20000400000 */
[----:B------:R-:W-:-:S03]  /*0250*/  ISETP.GE.U32.AND P0, PT, R5, 0x42, PT ;  /* 0x000000420500780c */ /* 0x000fc60003f06070 */
[----:B---3--:R-:W-:Y:S01]  /*0260*/  @!P1 FFMA R12, R7, R2, R12 ;  /* 0x00000002070c9223 */ /* 0x008fe2000000000c */
[----:B------:R-:W-:-:S04]  /*0270*/  ISETP.GT.U32.AND P1, PT, R4, 0x1f, PT ;  /* 0x0000001f0400780c */ /* 0x000fc80003f24070 */
[----:B------:R0:W-:Y:S01]  /*0280*/  STS [R9], R12 ;  /* 0x0000000c09007388 */ /* 0x0001e20000000800 */
[----:B------:R-:W-:Y:S06]  /*0290*/  BAR.SYNC.DEFER_BLOCKING 0x0 ;  /* 0x0000000000007b1d */ /* 0x000fec0000010000 */
[----:B------:R-:W-:Y:S05]  /*02a0*/  @!P0 BRA `(.L_x_12) ;  /* 0x00000000002c8947 */ /* 0x000fea0003800000 */
.L_x_13:
[----:B------:R-:W-:-:S04]  /*02b0*/  SHF.R.U32.HI R7, RZ, 0x1, R5 ;  /* 0x00000001ff077819 */ /* 0x000fc80000011605 */
[----:B------:R-:W-:-:S13]  /*02c0*/  ISETP.GE.U32.AND P0, PT, R4, R7, PT ;  /* 0x000000070400720c */ /* 0x000fda0003f06070 */
[----:B------:R-:W-:Y:S01]  /*02d0*/  @!P0 LEA R2, R7, R9, 0x2 ;  /* 0x0000000907028211 */ /* 0x000fe200078e10ff */
[----:B------:R-:W-:Y:S05]  /*02e0*/  @!P0 LDS R3, [R9] ;  /* 0x0000000009038984 */ /* 0x000fea0000000800 */
[----:B------:R-:W1:Y:S02]  /*02f0*/  @!P0 LDS R2, [R2] ;  /* 0x0000000002028984 */ /* 0x000e640000000800 */
[----:B-1----:R-:W-:-:S05]  /*0300*/  @!P0 FADD R6, R2, R3 ;  /* 0x0000000302068221 */ /* 0x002fca0000000000 */
[----:B------:R1:W-:Y:S01]  /*0310*/  @!P0 STS [R9], R6 ;  /* 0x0000000609008388 */ /* 0x0003e20000000800 */
[----:B------:R-:W-:Y:S01]  /*0320*/  BAR.SYNC.DEFER_BLOCKING 0x0 ;  /* 0x0000000000007b1d */ /* 0x000fe20000010000 */
[----:B------:R-:W-:Y:S02]  /*0330*/  ISETP.GT.U32.AND P0, PT, R5, 0x83, PT ;  /* 0x000000830500780c */ /* 0x000fe40003f04070 */
[----:B------:R-:W-:-:S11]  /*0340*/  MOV R5, R7 ;  /* 0x0000000700057202 */ /* 0x000fd60000000f00 */
[----:B-1----:R-:W-:Y:S05]  /*0350*/  @P0 BRA `(.L_x_13) ;  /* 0xfffffffc00d40947 */ /* 0x002fea000383ffff */
.L_x_12:
[----:B------:R-:W-:Y:S05]  /*0360*/  @P1 EXIT ;  /* 0x000000000000194d */ /* 0x000fea0003800000 */
[----:B------:R-:W-:Y:S01]  /*0370*/  LDS R2, [R9+0x80] ;  /* 0x0000800009027984 */ /* 0x000fe20000000800 */
[----:B------:R-:W-:-:S03]  /*0380*/  ISETP.NE.AND P0, PT, R4, RZ, PT ;  /* 0x000000ff0400720c */ /* 0x000fc60003f05270 */
[----:B------:R-:W1:Y:S02]  /*0390*/  LDS R3, [R9] ;  /* 0x0000000009037984 */ /* 0x000e640000000800 */
[----:B-1----:R-:W-:-:S05]  /*03a0*/  FADD R2, R2, R3 ;  /* 0x0000000302027221 */ /* 0x002fca0000000000 */
[----:B------:R-:W-:Y:S04]  /*03b0*/  STS [R9], R2 ;  /* 0x0000000209007388 */ /* 0x000fe80000000800 */
[----:B------:R-:W-:Y:S04]  /*03c0*/  LDS R3, [R9+0x40] ;  /* 0x0000400009037984 */ /* 0x000fe80000000800 */
        /* <DEDUP_REMOVED lines=18> */
[----:B------:R1:W-:Y:S01]  /*04f0*/  STS [R9], R6 ;  /* 0x0000000609007388 */ /* 0x0003e20000000800 */
[----:B------:R-:W-:Y:S05]  /*0500*/  @P0 EXIT ;  /* 0x000000000000094d */ /* 0x000fea0003800000 */
[----:B------:R-:W2:Y:S01]  /*0510*/  S2UR UR5, SR_CgaCtaId ;  /* 0x00000000000579c3 */ /* 0x000ea20000008800 */
[----:B------:R-:W-:-:S07]  /*0520*/  UMOV UR4, 0x400 ;  /* 0x0000040000047882 */ /* 0x000fce0000000000 */
[----:B------:R-:W3:Y:S01]  /*0530*/  LDC.64 R2, c[0x0][0x390] ;  /* 0x0000e400ff027b82 */ /* 0x000ee20000000a00 */
[----:B--2---:R-:W-:Y:S01]  /*0540*/  ULEA UR4, UR5, UR4, 0x18 ;  /* 0x0000000405047291 */ /* 0x004fe2000f8ec0ff */
[----:B---3--:R-:W-:-:S08]  /*0550*/  IMAD.WIDE.U32 R2, R0, 0x4, R2 ;  /* 0x0000000400027825 */ /* 0x008fd000078e0002 */
[----:B------:R-:W2:Y:S04]  /*0560*/  LDS R5, [UR4] ;  /* 0x00000004ff057984 */ /* 0x000ea80008000800 */
[----:B--2---:R-:W-:Y:S01]  /*0570*/  REDG.E.ADD.F32.FTZ.RN.STRONG.GPU desc[UR6][R2.64], R5 ;  /* 0x00000005020079a6 */ /* 0x004fe2000c12f306 */
[----:B------:R-:W-:Y:S05]  /*0580*/  EXIT ;  /* 0x000000000000794d */ /* 0x000fea0003800000 */
.L_x_14:
        /* <DEDUP_REMOVED lines=15> */
.L_x_46:


//--------------------- .text._Z7matvec3PKfS0_Pfjj --------------------------
	.section	.text._Z7matvec3PKfS0_Pfjj,"ax",@progbits
	.align	128
        .global         _Z7matvec3PKfS0_Pfjj
        .type           _Z7matvec3PKfS0_Pfjj,@function
        .size           _Z7matvec3PKfS0_Pfjj,(.L_x_47 - _Z7matvec3PKfS0_Pfjj)
        .other          _Z7matvec3PKfS0_Pfjj,@"STO_CUDA_ENTRY STV_DEFAULT"
_Z7matvec3PKfS0_Pfjj:
.text._Z7matvec3PKfS0_Pfjj:
        /* <DEDUP_REMOVED lines=39> */
[----:B------:R-:W-:-:S04]  /*0270*/  ISETP.NE.AND P1, PT, R4, RZ, PT ;  /* 0x000000ff0400720c */ /* 0x000fc80003f25270 */
[----:B------:R0:W-:Y:S01]  /*0280*/  STS [R9], R12 ;  /* 0x0000000c09007388 */ /* 0x0001e20000000800 */
[----:B------:R-:W-:Y:S06]  /*0290*/  BAR.SYNC.DEFER_BLOCKING 0x0 ;  /* 0x0000000000007b1d */ /* 0x000fec0000010000 */
[----:B------:R-:W-:Y:S05]  /*02a0*/  @!P0 BRA `(.L_x_15) ;  /* 0x00000000002c8947 */ /* 0x000fea0003800000 */
.L_x_16:
        /* <DEDUP_REMOVED lines=11> */
.L_x_15:
[----:B------:R-:W-:Y:S05]  /*0360*/  @P1 EXIT ;  /* 0x000000000000194d */ /* 0x000fea0003800000 */
[----:B------:R-:W1:Y:S01]  /*0370*/  S2UR UR5, SR_CgaCtaId ;  /* 0x00000000000579c3 */ /* 0x000e620000008800 */
[----:B------:R-:W-:-:S07]  /*0380*/  UMOV UR4, 0x400 ;  /* 0x0000040000047882 */ /* 0x000fce0000000000 */
[----:B------:R-:W2:Y:S01]  /*0390*/  LDC.64 R2, c[0x0][0x390] ;  /* 0x0000e400ff027b82 */ /* 0x000ea20000000a00 */
[----:B-1----:R-:W-:Y:S01]  /*03a0*/  ULEA UR4, UR5, UR4, 0x18 ;  /* 0x0000000405047291 */ /* 0x002fe2000f8ec0ff */
[----:B--2---:R-:W-:-:S08]  /*03b0*/  IMAD.WIDE.U32 R2, R0, 0x4, R2 ;  /* 0x0000000400027825 */ /* 0x004fd000078e0002 */
[----:B------:R-:W1:Y:S04]  /*03c0*/  LDS R5, [UR4] ;  /* 0x00000004ff057984 */ /* 0x000e680008000800 */
[----:B-1----:R-:W-:Y:S01]  /*03d0*/  REDG.E.ADD.F32.FTZ.RN.STRONG.GPU desc[UR6][R2.64], R5 ;  /* 0x00000005020079a6 */ /* 0x002fe2000c12f306 */
[----:B------:R-:W-:Y:S05]  /*03e0*/  EXIT ;  /* 0x000000000000794d */ /* 0x000fea0003800000 */
.L_x_17:
        /* <DEDUP_REMOVED lines=9> */
.L_x_47:


//--------------------- .text._Z7matvec2PKfS0_Pfjj --------------------------
	.section	.text._Z7matvec2PKfS0_Pfjj,"ax",@progbits
	.align	128
        .global         _Z7matvec2PKfS0_Pfjj
        .type           _Z7matvec2PKfS0_Pfjj,@function
        .size           _Z7matvec2PKfS0_Pfjj,(.L_x_48 - _Z7matvec2PKfS0_Pfjj)
        .other          _Z7matvec2PKfS0_Pfjj,@"STO_CUDA_ENTRY STV_DEFAULT"
_Z7matvec2PKfS0_Pfjj:
.text._Z7matvec2PKfS0_Pfjj:
[----:B------:R-:W-:Y:S01]  /*0000*/  LDC R1, c[0x0][0x37c] ;  /* 0x0000df00ff017b82 */ /* 0x000fe20000000800 */
[----:B------:R-:W0:Y:S01]  /*0010*/  S2R R0, SR_CTAID.Y ;  /* 0x0000000000007919 */ /* 0x000e220000002600 */
[----:B------:R-:W1:Y:S06]  /*0020*/  LDCU UR8, c[0x0][0x360] ;  /* 0x00006c00ff0877ac */ /* 0x000e6c0008000800 */
[----:B------:R-:W2:Y:S01]  /*0030*/  LDC.64 R4, c[0x0][0x388] ;  /* 0x0000e200ff047b82 */ /* 0x000ea20000000a00 */
[----:B------:R-:W0:Y:S01]  /*0040*/  S2R R3, SR_TID.Y ;  /* 0x0000000000037919 */ /* 0x000e220000002200 */
[----:B------:R-:W0:Y:S01]  /*0050*/  LDCU UR4, c[0x0][0x364] ;  /* 0x00006c80ff0477ac */ /* 0x000e220008000800 */
[----:B------:R-:W1:Y:S01]  /*0060*/  S2R R7, SR_CTAID.X ;  /* 0x0000000000077919 */ /* 0x000e620000002500 */
[----:B------:R-:W3:Y:S01]  /*0070*/  LDCU.64 UR10, c[0x0][0x398] ;  /* 0x00007300ff0a77ac */ /* 0x000ee20008000a00 */
[----:B------:R-:W1:Y:S01]  /*0080*/  S2R R10, SR_TID.X ;  /* 0x00000000000a7919 */ /* 0x000e620000002100 */
[----:B------:R-:W4:Y:S01]  /*0090*/  LDCU.64 UR6, c[0x0][0x358] ;  /* 0x00006b00ff0677ac */ /* 0x000f220008000a00 */
[----:B0-----:R-:W-:-:S02]  /*00a0*/  IMAD R0, R0, UR4, R3 ;  /* 0x0000000400007c24 */ /* 0x001fc4000f8e0203 */
[----:B------:R-:W0:Y:S03]  /*00b0*/  LDC.64 R2, c[0x0][0x380] ;  /* 0x0000e000ff027b82 */ /* 0x000e260000000a00 */
[----:B---3--:R-:W-:Y:S01]  /*00c0*/  ISETP.GE.U32.AND P0, PT, R0, UR10, PT ;  /* 0x0000000a00007c0c */ /* 0x008fe2000bf06070 */
[----:B-1----:R-:W-:-:S05]  /*00d0*/  IMAD R7, R7, UR8, R10 ;  /* 0x0000000807077c24 */ /* 0x002fca000f8e020a */
[----:B------:R-:W-:-:S13]  /*00e0*/  ISETP.GE.U32.OR P0, PT, R7, UR11, P0 ;  /* 0x0000000b07007c0c */ /* 0x000fda0008706470 */
[C---:B------:R-:W-:Y:S02]  /*00f0*/  @!P0 IMAD R9, R7.reuse, UR10, R0 ;  /* 0x0000000a07098c24 */ /* 0x040fe4000f8e0200 */
[----:B--2---:R-:W-:-:S04]  /*0100*/  @!P0 IMAD.WIDE R4, R7, 0x4, R4 ;  /* 0x0000000407048825 */ /* 0x004fc800078e0204 */
[----:B0-----:R-:W-:Y:S02]  /*0110*/  @!P0 IMAD.WIDE.U32 R2, R9, 0x4, R2 ;  /* 0x0000000409028825 */ /* 0x001fe400078e0002 */
[----:B----4-:R-:W2:Y:S04]  /*0120*/  @!P0 LDG.E R5, desc[UR6][R4.64] ;  /* 0x0000000604058981 */ /* 0x010ea8000c1e1900 */
[----:B------:R-:W2:Y:S01]  /*0130*/  @!P0 LDG.E R2, desc[UR6][R2.64] ;  /* 0x0000000602028981 */ /* 0x000ea2000c1e1900 */
[----:B------:R-:W0:Y:S01]  /*0140*/  S2UR UR5, SR_CgaCtaId ;  /* 0x00000000000579c3 */ /* 0x000e220000008800 */
[----:B------:R-:W-:Y:S01]  /*0150*/  IMAD.U32 R6, RZ, RZ, UR8 ;  /* 0x00000008ff067e24 */ /* 0x000fe2000f8e00ff */
[----:B------:R-:W-:Y:S01]  /*0160*/  UMOV UR4, 0x400 ;  /* 0x0000040000047882 */ /* 0x000fe20000000000 */
[----:B------:R-:W-:-:S03]  /*0170*/  IMAD.MOV.U32 R7, RZ, RZ, RZ ;  /* 0x000000ffff077224 */ /* 0x000fc600078e00ff */
[----:B------:R-:W-:Y:S01]  /*0180*/  ISETP.GE.U32.AND P1, PT, R6, 0x2, PT ;  /* 0x000000020600780c */ /* 0x000fe20003f26070 */
[----:B0-----:R-:W-:-:S06]  /*0190*/  ULEA UR4, UR5, UR4, 0x18 ;  /* 0x0000000405047291 */ /* 0x001fcc000f8ec0ff */
[----:B------:R-:W-:Y:S01]  /*01a0*/  LEA R8, R10, UR4, 0x2 ;  /* 0x000000040a087c11 */ /* 0x000fe2000f8e10ff */
[----:B--2---:R-:W-:Y:S01]  /*01b0*/  @!P0 FMUL R7, R2, R5 ;  /* 0x0000000502078220 */ /* 0x004fe20000400000 */
[----:B------:R-:W-:-:S04]  /*01c0*/  ISETP.NE.AND P0, PT, R10, RZ, PT ;  /* 0x000000ff0a00720c */ /* 0x000fc80003f05270 */
[----:B------:R0:W-:Y:S01]  /*01d0*/  STS [R8], R7 ;  /* 0x0000000708007388 */ /* 0x0001e20000000800 */
[----:B------:R-:W-:Y:S06]  /*01e0*/  BAR.SYNC.DEFER_BLOCKING 0x0 ;  /* 0x0000000000007b1d */ /* 0x000fec0000010000 */
[----:B------:R-:W-:Y:S05]  /*01f0*/  @!P1 BRA `(.L_x_18) ;  /* 0x00000000002c9947 */ /* 0x000fea0003800000 */
.L_x_19:
        /* <DEDUP_REMOVED lines=11> */
.L_x_18:
        /* <DEDUP_REMOVED lines=9> */
.L_x_20:
        /* <DEDUP_REMOVED lines=12> */
.L_x_48:


//--------------------- .text._Z7matvec1PKfS0_Pfjj --------------------------
	.section	.text._Z7matvec1PKfS0_Pfjj,"ax",@progbits
	.align	128
        .global         _Z7matvec1PKfS0_Pfjj
        .type           _Z7matvec1PKfS0_Pfjj,@function
        .size           _Z7matvec1PKfS0_Pfjj,(.L_x_49 - _Z7matvec1PKfS0_Pfjj)
        .other          _Z7matvec1PKfS0_Pfjj,@"STO_CUDA_ENTRY STV_DEFAULT"
_Z7matvec1PKfS0_Pfjj:
.text._Z7matvec1PKfS0_Pfjj:
        /* <DEDUP_REMOVED lines=21> */
[----:B------:R-:W-:Y:S01]  /*0150*/  UMOV UR4, 0x400 ;  /* 0x0000040000047882 */ /* 0x000fe20000000000 */
[----:B------:R-:W-:Y:S01]  /*0160*/  HFMA2 R6, -RZ, RZ, 0, 0 ;  /* 0x00000000ff067431 */ /* 0x000fe200000001ff */
[----:B------:R-:W-:Y:S01]  /*0170*/  UISETP.GE.U32.AND UP0, UPT, UR7, 0x2, UPT ;  /* 0x000000020700788c */ /* 0x000fe2000bf06070 */
[----:B------:R-:W-:Y:S01]  /*0180*/  ISETP.NE.AND P1, PT, R8, RZ, PT ;  /* 0x000000ff0800720c */ /* 0x000fe20003f25270 */
[----:B0-----:R-:W-:-:S06]  /*0190*/  ULEA UR4, UR5, UR4, 0x18 ;  /* 0x0000000405047291 */ /* 0x001fcc000f8ec0ff */
[----:B------:R-:W-:Y:S01]  /*01a0*/  LEA R7, R8, UR4, 0x2 ;  /* 0x0000000408077c11 */ /* 0x000fe2000f8e10ff */
[----:B--2---:R-:W-:-:S05]  /*01b0*/  @!P0 FMUL R6, R2, R5 ;  /* 0x0000000502068220 */ /* 0x004fca0000400000 */
[----:B------:R0:W-:Y:S01]  /*01c0*/  STS [R7], R6 ;  /* 0x0000000607007388 */ /* 0x0001e20000000800 */
[----:B------:R-:W-:Y:S06]  /*01d0*/  BAR.SYNC.DEFER_BLOCKING 0x0 ;  /* 0x0000000000007b1d */ /* 0x000fec0000010000 */
[----:B------:R-:W-:Y:S05]  /*01e0*/  BRA.U !UP0, `(.L_x_21) ;  /* 0x00000001083c7547 */ /* 0x000fea000b800000 */
[----:B------:R-:W-:-:S05]  /*01f0*/  UMOV UR5, 0x1 ;  /* 0x0000000100057882 */ /* 0x000fca0000000000 */
.L_x_22:
[----:B------:R-:W-:-:S04]  /*0200*/  USHF.L.U32 UR6, UR5, 0x1, URZ ;  /* 0x0000000105067899 */ /* 0x000fc800080006ff */
[----:B------:R-:W-:Y:S02]  /*0210*/  UISETP.GE.U32.AND UP0, UPT, UR6, UR7, UPT ;  /* 0x000000070600728c */ /* 0x000fe4000bf06070 */
[----:B-1----:R-:W-:-:S05]  /*0220*/  IMAD R3, R8, UR6, RZ ;  /* 0x0000000608037c24 */ /* 0x002fca000f8e02ff */
[----:B------:R-:W-:-:S13]  /*0230*/  ISETP.GE.U32.AND P0, PT, R3, UR7, PT ;  /* 0x0000000703007c0c */ /* 0x000fda000bf06070 */
[C---:B------:R-:W-:Y:S01]  /*0240*/  @!P0 IADD3 R2, PT, PT, R3.reuse, UR5, RZ ;  /* 0x0000000503028c10 */ /* 0x040fe2000fffe0ff */
[----:B------:R-:W-:Y:S01]  /*0250*/  UMOV UR5, UR6 ;  /* 0x0000000600057c82 */ /* 0x000fe20008000000 */
[----:B------:R-:W-:Y:S02]  /*0260*/  @!P0 LEA R3, R3, UR4, 0x2 ;  /* 0x0000000403038c11 */ /* 0x000fe4000f8e10ff */
[----:B------:R-:W-:-:S03]  /*0270*/  @!P0 LEA R2, R2, UR4, 0x2 ;  /* 0x0000000402028c11 */ /* 0x000fc6000f8e10ff */
[----:B------:R-:W-:Y:S04]  /*0280*/  @!P0 LDS R5, [R3] ;  /* 0x0000000003058984 */ /* 0x000fe80000000800 */
[----:B------:R-:W1:Y:S02]  /*0290*/  @!P0 LDS R2, [R2] ;  /* 0x0000000002028984 */ /* 0x000e640000000800 */
[----:B-1----:R-:W-:-:S05]  /*02a0*/  @!P0 FADD R4, R2, R5 ;  /* 0x0000000502048221 */ /* 0x002fca0000000000 */
[----:B------:R1:W-:Y:S01]  /*02b0*/  @!P0 STS [R3], R4 ;  /* 0x0000000403008388 */ /* 0x0003e20000000800 */
[----:B------:R-:W-:Y:S06]  /*02c0*/  BAR.SYNC.DEFER_BLOCKING 0x0 ;  /* 0x0000000000007b1d */ /* 0x000fec0000010000 */
[----:B------:R-:W-:Y:S05]  /*02d0*/  BRA.U !UP0, `(.L_x_22) ;  /* 0xfffffffd08c87547 */ /* 0x000fea000b83ffff */
.L_x_21:
[----:B------:R-:W-:Y:S05]  /*02e0*/  @P1 EXIT ;  /* 0x000000000000194d */ /* 0x000fea0003800000 */
[----:B------:R-:W2:Y:S01]  /*02f0*/  S2UR UR5, SR_CgaCtaId ;  /* 0x00000000000579c3 */ /* 0x000ea20000008800 */
[----:B------:R-:W-:-:S07]  /*0300*/  UMOV UR4, 0x400 ;  /* 0x0000040000047882 */ /* 0x000fce0000000000 */
[----:B-1----:R-:W1:Y:S01]  /*0310*/  LDC.64 R2, c[0x0][0x390] ;  /* 0x0000e400ff027b82 */ /* 0x002e620000000a00 */
[----:B--2---:R-:W-:Y:S01]  /*0320*/  ULEA UR4, UR5, UR4, 0x18 ;  /* 0x0000000405047291 */ /* 0x004fe2000f8ec0ff */
[----:B-1----:R-:W-:-:S08]  /*0330*/  IMAD.WIDE.U32 R2, R0, 0x4, R2 ;  /* 0x0000000400027825 */ /* 0x002fd000078e0002 */
[----:B------:R-:W1:Y:S04]  /*0340*/  LDS R5, [UR4] ;  /* 0x00000004ff057984 */ /* 0x000e680008000800 */
[----:B-1----:R-:W-:Y:S01]  /*0350*/  REDG.E.ADD.F32.FTZ.RN.STRONG.GPU desc[UR8][R2.64], R5 ;  /* 0x00000005020079a6 */ /* 0x002fe2000c12f308 */
[----:B------:R-:W-:Y:S05]  /*0360*/  EXIT ;  /* 0x000000000000794d */ /* 0x000fea0003800000 */
.L_x_23:
        /* <DEDUP_REMOVED lines=9> */
.L_x_49:


//--------------------- .text._Z7matvec0PKfS0_Pfjj --------------------------
	.section	.text._Z7matvec0PKfS0_Pfjj,"ax",@progbits
	.align	128
        .global         _Z7matvec0PKfS0_Pfjj
        .type           _Z7matvec0PKfS0_Pfjj,@function
        .size           _Z7matvec0PKfS0_Pfjj,(.L_x_50 - _Z7matvec0PKfS0_Pfjj)
        .other          _Z7matvec0PKfS0_Pfjj,@"STO_CUDA_ENTRY STV_DEFAULT"
_Z7matvec0PKfS0_Pfjj:
.text._Z7matvec0PKfS0_Pfjj:
        /* <DEDUP_REMOVED lines=31> */
[----:B------:R-:W-:-:S07]  /*01f0*/  MOV R2, 0x1 ;  /* 0x0000000100027802 */ /* 0x000fce0000000f00 */
.L_x_25:
[----:B------:R-:W-:-:S05]  /*0200*/  SHF.L.U32 R5, R2, 0x1, RZ ;  /* 0x0000000102057819 */ /* 0x000fca00000006ff */
[----:B------:R-:W-:-:S05]  /*0210*/  VIADD R3, R5, 0xffffffff ;  /* 0xffffffff05037836 */ /* 0x000fca0000000000 */
[----:B------:R-:W-:-:S13]  /*0220*/  LOP3.LUT P0, RZ, R3, R8, RZ, 0xc0, !PT ;  /* 0x0000000803ff7212 */ /* 0x000fda000780c0ff */
[----:B------:R-:W-:Y:S02]  /*0230*/  @!P0 LEA R3, R2, R7, 0x2 ;  /* 0x0000000702038211 */ /* 0x000fe400078e10ff */
[----:B------:R-:W-:Y:S04]  /*0240*/  @!P0 LDS R2, [R7] ;  /* 0x0000000007028984 */ /* 0x000fe80000000800 */
[----:B------:R-:W1:Y:S02]  /*0250*/  @!P0 LDS R3, [R3] ;  /* 0x0000000003038984 */ /* 0x000e640000000800 */
[----:B-1----:R-:W-:Y:S01]  /*0260*/  @!P0 FADD R4, R3, R2 ;  /* 0x0000000203048221 */ /* 0x002fe20000000000 */
[----:B------:R-:W-:-:S04]  /*0270*/  IMAD.MOV.U32 R2, RZ, RZ, R5 ;  /* 0x000000ffff027224 */ /* 0x000fc800078e0005 */
[----:B------:R1:W-:Y:S01]  /*0280*/  @!P0 STS [R7], R4 ;  /* 0x0000000407008388 */ /* 0x0003e20000000800 */
[----:B------:R-:W-:Y:S01]  /*0290*/  BAR.SYNC.DEFER_BLOCKING 0x0 ;  /* 0x0000000000007b1d */ /* 0x000fe20000010000 */
[----:B------:R-:W-:-:S13]  /*02a0*/  ISETP.GE.U32.AND P0, PT, R5, UR8, PT ;  /* 0x0000000805007c0c */ /* 0x000fda000bf06070 */
[----:B-1----:R-:W-:Y:S05]  /*02b0*/  @!P0 BRA `(.L_x_25) ;  /* 0xfffffffc00d08947 */ /* 0x002fea000383ffff */
.L_x_24:
        /* <DEDUP_REMOVED lines=9> */
.L_x_26:
        /* <DEDUP_REMOVED lines=11> */
.L_x_50:


//--------------------- .text._Z10matvec_oldPKfS0_Pfjj --------------------------
	.section	.text._Z10matvec_oldPKfS0_Pfjj,"ax",@progbits
	.align	128
        .global         _Z10matvec_oldPKfS0_Pfjj
        .type           _Z10matvec_oldPKfS0_Pfjj,@function
        .size           _Z10matvec_oldPKfS0_Pfjj,(.L_x_51 - _Z10matvec_oldPKfS0_Pfjj)
        .other          _Z10matvec_oldPKfS0_Pfjj,@"STO_CUDA_ENTRY STV_DEFAULT"
_Z10matvec_oldPKfS0_Pfjj:
.text._Z10matvec_oldPKfS0_Pfjj:
[----:B------:R-:W-:Y:S01]  /*0000*/  LDC R1, c[0x0][0x37c] ;  /* 0x0000df00ff017b82 */ /* 0x000fe20000000800 */
[----:B------:R-:W0:Y:S01]  /*0010*/  S2R R2, SR_CTAID.Y ;  /* 0x0000000000027919 */ /* 0x000e220000002600 */
[----:B------:R-:W1:Y:S06]  /*0020*/  LDCU UR4, c[0x0][0x360] ;  /* 0x00006c00ff0477ac */ /* 0x000e6c0008000800 */
[----:B------:R-:W0:Y:S01]  /*0030*/  LDC R5, c[0x0][0x364] ;  /* 0x0000d900ff057b82 */ /* 0x000e220000000800 */
[----:B------:R-:W0:Y:S01]  /*0040*/  S2R R0, SR_TID.Y ;  /* 0x0000000000007919 */ /* 0x000e220000002200 */
[----:B------:R-:W1:Y:S06]  /*0050*/  S2R R3, SR_CTAID.X ;  /* 0x0000000000037919 */ /* 0x000e6c0000002500 */
[----:B------:R-:W2:Y:S01]  /*0060*/  LDC.64 R6, c[0x0][0x398] ;  /* 0x0000e600ff067b82 */ /* 0x000ea20000000a00 */
[----:B------:R-:W1:Y:S01]  /*0070*/  S2R R4, SR_TID.X ;  /* 0x0000000000047919 */ /* 0x000e620000002100 */
[----:B0-----:R-:W-:-:S05]  /*0080*/  IMAD R28, R5, R2, R0 ;  /* 0x00000002051c7224 */ /* 0x001fca00078e0200 */
[----:B--2---:R-:W-:Y:S01]  /*0090*/  ISETP.GE.U32.AND P0, PT, R28, R6, PT ;  /* 0x000000061c00720c */ /* 0x004fe20003f06070 */
[----:B-1----:R-:W-:-:S05]  /*00a0*/  IMAD R3, R3, UR4, R4 ;  /* 0x0000000403037c24 */ /* 0x002fca000f8e0204 */
[----:B------:R-:W-:-:S13]  /*00b0*/  ISETP.GE.U32.OR P0, PT, R3, R7, P0 ;  /* 0x000000070300720c */ /* 0x000fda0000706470 */
[----:B------:R-:W-:Y:S05]  /*00c0*/  @P0 EXIT ;  /* 0x000000000000094d */ /* 0x000fea0003800000 */
[----:B------:R-:W0:Y:S01]  /*00d0*/  I2F.U32.RP R7, R5 ;  /* 0x0000000500077306 */ /* 0x000e220000209000 */
[----:B------:R-:W-:-:S07]  /*00e0*/  ISETP.NE.U32.AND P2, PT, R5, RZ, PT ;  /* 0x000000ff0500720c */ /* 0x000fce0003f45070 */
[----:B0-----:R-:W0:Y:S02]  /*00f0*/  MUFU.RCP R7, R7 ;  /* 0x0000000700077308 */ /* 0x001e240000001000 */
[----:B0-----:R-:W-:-:S06]  /*0100*/  IADD3 R8, PT, PT, R7, 0xffffffe, RZ ;  /* 0x0ffffffe07087810 */ /* 0x001fcc0007ffe0ff */
[----:B------:R0:W1:Y:S02]  /*0110*/  F2I.FTZ.U32.TRUNC.NTZ R9, R8 ;  /* 0x0000000800097305 */ /* 0x000064000021f000 */
[----:B0-----:R-:W-:Y:S01]  /*0120*/  HFMA2 R8, -RZ, RZ, 0, 0 ;  /* 0x00000000ff087431 */ /* 0x001fe200000001ff */
[----:B-1----:R-:W-:-:S05]  /*0130*/  IADD3 R4, PT, PT, RZ, -R9, RZ ;  /* 0x80000009ff047210 */ /* 0x002fca0007ffe0ff */
[----:B------:R-:W-:Y:S01]  /*0140*/  IMAD R11, R4, R5, RZ ;  /* 0x00000005040b7224 */ /* 0x000fe200078e02ff */
[----:B------:R-:W-:-:S03]  /*0150*/  IADD3 R4, PT, PT, R5, -0x1, R6 ;  /* 0xffffffff05047810 */ /* 0x000fc60007ffe006 */
[----:B------:R-:W-:-:S06]  /*0160*/  IMAD.HI.U32 R9, R9, R11, R8 ;  /* 0x0000000b09097227 */ /* 0x000fcc00078e0008 */
[----:B------:R-:W-:-:S04]  /*0170*/  IMAD.HI.U32 R9, R9, R4, RZ ;  /* 0x0000000409097227 */ /* 0x000fc800078e00ff */
[----:B------:R-:W-:-:S04]  /*0180*/  IMAD.MOV R10, RZ, RZ, -R9 ;  /* 0x000000ffff0a7224 */ /* 0x000fc800078e0a09 */
[----:B------:R-:W-:-:S05]  /*0190*/  IMAD R4, R5, R10, R4 ;  /* 0x0000000a05047224 */ /* 0x000fca00078e0204 */
[----:B------:R-:W-:-:S13]  /*01a0*/  ISETP.GE.U32.AND P0, PT, R4, R5, PT ;  /* 0x000000050400720c */ /* 0x000fda0003f06070 */
[-C--:B------:R-:W-:Y:S02]  /*01b0*/  @P0 IADD3 R4, PT, PT, R4, -R5.reuse, RZ ;  /* 0x8000000504040210 */ /* 0x080fe40007ffe0ff */
[----:B------:R-:W-:Y:S02]  /*01c0*/  @P0 IADD3 R9, PT, PT, R9, 0x1, RZ ;  /* 0x0000000109090810 */ /* 0x000fe40007ffe0ff */
[----:B------:R-:W-:-:S13]  /*01d0*/  ISETP.GE.U32.AND P1, PT, R4, R5, PT ;  /* 0x000000050400720c */ /* 0x000fda0003f26070 */
[----:B------:R-:W-:Y:S02]  /*01e0*/  @P1 IADD3 R9, PT, PT, R9, 0x1, RZ ;  /* 0x0000000109091810 */ /* 0x000fe40007ffe0ff */
[----:B------:R-:W-:-:S05]  /*01f0*/  @!P2 LOP3.LUT R9, RZ, R5, RZ, 0x33, !PT ;  /* 0x00000005ff09a212 */ /* 0x000fca00078e33ff */
[----:B------:R-:W-:-:S04]  /*0200*/  VIADD R4, R9, 0xffffffff ;  /* 0xffffffff09047836 */ /* 0x000fc80000000000 */
[----:B------:R-:W-:-:S05]  /*0210*/  IMAD R7, R4, R5, R28 ;  /* 0x0000000504077224 */ /* 0x000fca00078e021c */
[----:B------:R-:W-:-:S13]  /*0220*/  ISETP.GE.U32.AND P0, PT, R7, R6, PT ;  /* 0x000000060700720c */ /* 0x000fda0003f06070 */
[----:B------:R-:W-:-:S04]  /*0230*/  @!P0 IADD3 R4, PT, PT, R9, RZ, RZ ;  /* 0x000000ff09048210 */ /* 0x000fc80007ffe0ff */
[----:B------:R-:W-:-:S13]  /*0240*/  ISETP.NE.AND P0, PT, R4, RZ, PT ;  /* 0x000000ff0400720c */ /* 0x000fda0003f05270 */
[----:B------:R-:W-:Y:S05]  /*0250*/  @!P0 EXIT ;  /* 0x000000000000894d */ /* 0x000fea0003800000 */
[----:B------:R-:W0:Y:S01]  /*0260*/  LDC.64 R10, c[0x0][0x388] ;  /* 0x0000e200ff0a7b82 */ /* 0x000e220000000a00 */
[----:B------:R-:W1:Y:S01]  /*0270*/  LDCU.64 UR4, c[0x0][0x358] ;  /* 0x00006b00ff0477ac */ /* 0x000e620008000a00 */
[----:B0-----:R-:W-:-:S05]  /*0280*/  IMAD.WIDE R10, R3, 0x4, R10 ;  /* 0x00000004030a7825 */ /* 0x001fca00078e020a */
[----:B-1----:R0:W5:Y:S01]  /*0290*/  LDG.E R7, desc[UR4][R10.64] ;  /* 0x000000040a077981 */ /* 0x002162000c1e1900 */
[C---:B------:R-:W-:Y:S01]  /*02a0*/  ISETP.GE.U32.AND P0, PT, R4.reuse, 0x4, PT ;  /* 0x000000040400780c */ /* 0x040fe20003f06070 */
[----:B------:R-:W-:Y:S01]  /*02b0*/  BSSY.RECONVERGENT B0, `(.L_x_27) ;  /* 0x0000037000007945 */ /* 0x000fe20003800200 */
[----:B------:R-:W-:Y:S02]  /*02c0*/  LOP3.LUT R8, R4, 0x3, RZ, 0xc0, !PT ;  /* 0x0000000304087812 */ /* 0x000fe400078ec0ff */
[----:B------:R-:W-:Y:S02]  /*02d0*/  MOV R9, RZ ;  /* 0x000000ff00097202 */ /* 0x000fe40000000f00 */
[----:B------:R-:W-:-:S07]  /*02e0*/  ISETP.NE.AND P1, PT, R8, RZ, PT ;  /* 0x000000ff0800720c */ /* 0x000fce0003f25270 */
[----:B0-----:R-:W-:Y:S06]  /*02f0*/  @!P0 BRA `(.L_x_28) ;  /* 0x0000000000c88947 */ /* 0x001fec0003800000 */
[----:B------:R-:W-:Y:S01]  /*0300*/  IMAD R11, R5, R2, R5 ;  /* 0x00000002050b7224 */ /* 0x000fe200078e0205 */
[----:B------:R-:W-:Y:S01]  /*0310*/  IADD3 R24, PT, PT, R2, 0x2, RZ ;  /* 0x0000000202187810 */ /* 0x000fe20007ffe0ff */
[----:B------:R-:W-:Y:S01]  /*0320*/  IMAD R26, R3, R6, R0 ;  /* 0x00000006031a7224 */ /* 0x000fe200078e0200 */
[----:B------:R-:W-:Y:S01]  /*0330*/  LOP3.LUT R9, R4, 0xfffffffc, RZ, 0xc0, !PT ;  /* 0xfffffffc04097812 */ /* 0x000fe200078ec0ff */
[----:B------:R-:W-:Y:S01]  /*0340*/  VIADD R12, R2, 0x3 ;  /* 0x00000003020c7836 */ /* 0x000fe20000000000 */
[----:B------:R-:W-:Y:S01]  /*0350*/  IADD3 R10, PT, PT, R11, R0, RZ ;  /* 0x000000000b0a7210 */ /* 0x000fe20007ffe0ff */
[----:B------:R-:W-:Y:S01]  /*0360*/  IMAD R27, R3, R6, R28 ;  /* 0x00000006031b7224 */ /* 0x000fe200078e021c */
[----:B------:R-:W-:Y:S01]  /*0370*/  IADD3 R4, PT, PT, R11, R26, RZ ;  /* 0x0000001a0b047210 */ /* 0x000fe20007ffe0ff */
[CC--:B------:R-:W-:Y:S01]  /*0380*/  IMAD R11, R24.reuse, R5.reuse, R0 ;  /* 0x00000005180b7224 */ /* 0x0c0fe200078e0200 */
[----:B------:R-:W-:Y:S01]  /*0390*/  IADD3 R29, PT, PT, -R9, RZ, RZ ;  /* 0x000000ff091d7210 */ /* 0x000fe20007ffe1ff */
[----:B------:R-:W-:-:S02]  /*03a0*/  IMAD R24, R24, R5, R26 ;  /* 0x0000000518187224 */ /* 0x000fc400078e021a */
[CC--:B------:R-:W-:Y:S02]  /*03b0*/  IMAD R26, R12.reuse, R5.reuse, R26 ;  /* 0x000000050c1a7224 */ /* 0x0c0fe400078e021a */
[----:B------:R-:W-:-:S07]  /*03c0*/  IMAD R25, R12, R5, R0 ;  /* 0x000000050c197224 */ /* 0x000fce00078e0200 */
.L_x_29:
[----:B0-----:R-:W0:Y:S08]  /*03d0*/  LDC.64 R14, c[0x0][0x380] ;  /* 0x0000e000ff0e7b82 */ /* 0x001e300000000a00 */
[----:B------:R-:W1:Y:S01]  /*03e0*/  LDC.64 R12, c[0x0][0x390] ;  /* 0x0000e400ff0c7b82 */ /* 0x000e620000000a00 */
[----:B0-----:R-:W-:-:S06]  /*03f0*/  IMAD.WIDE.U32 R22, R27, 0x4, R14 ;  /* 0x000000041b167825 */ /* 0x001fcc00078e000e */
[----:B------:R-:W2:Y:S01]  /*0400*/  LDG.E R22, desc[UR4][R22.64] ;  /* 0x0000000416167981 */ /* 0x000ea2000c1e1900 */
[----:B-1----:R-:W-:-:S05]  /*0410*/  IMAD.WIDE.U32 R16, R28, 0x4, R12 ;  /* 0x000000041c107825 */ /* 0x002fca00078e000c */
[----:B------:R-:W2:Y:S02]  /*0420*/  LDG.E R18, desc[UR4][R16.64] ;  /* 0x0000000410127981 */ /* 0x000ea4000c1e1900 */
[----:B--2--5:R-:W-:-:S05]  /*0430*/  FFMA R19, R7, R22, R18 ;  /* 0x0000001607137223 */ /* 0x024fca0000000012 */
[----:B------:R0:W-:Y:S02]  /*0440*/  STG.E desc[UR4][R16.64], R19 ;  /* 0x0000001310007986 */ /* 0x0001e4000c101904 */
[----:B0-----:R-:W-:-:S04]  /*0450*/  IMAD.WIDE.U32 R16, R4, 0x4, R14 ;  /* 0x0000000404107825 */ /* 0x001fc800078e000e */
[--C-:B------:R-:W-:Y:S01]  /*0460*/  IMAD.WIDE.U32 R18, R10, 0x4, R12.reuse ;  /* 0x000000040a127825 */ /* 0x100fe200078e000c */
[----:B------:R-:W2:Y:S04]  /*0470*/  LDG.E R20, desc[UR4][R16.64] ;  /* 0x0000000410147981 */ /* 0x000ea8000c1e1900 */
[----:B------:R-:W2:Y:S01]  /*0480*/  LDG.E R21, desc[UR4][R18.64] ;  /* 0x0000000412157981 */ /* 0x000ea2000c1e1900 */
[----:B------:R-:W-:-:S04]  /*0490*/  IMAD.WIDE.U32 R22, R11, 0x4, R12 ;  /* 0x000000040b167825 */ /* 0x000fc800078e000c */
[----:B--2---:R-:W-:-:S05]  /*04a0*/  FFMA R21, R7, R20, R21 ;  /* 0x0000001407157223 */ /* 0x004fca0000000015 */
[----:B------:R0:W-:Y:S04]  /*04b0*/  STG.E desc[UR4][R18.64], R21 ;  /* 0x0000001512007986 */ /* 0x0001e8000c101904 */
[----:B------:R-:W2:Y:S01]  /*04c0*/  LDG.E R16, desc[UR4][R22.64] ;  /* 0x0000000416107981 */ /* 0x000ea2000c1e1900 */
[----:B0-----:R-:W-:-:S06]  /*04d0*/  IMAD.WIDE.U32 R20, R24, 0x4, R14 ;  /* 0x0000000418147825 */ /* 0x001fcc00078e000e */
[----:B------:R-:W2:Y:S01]  /*04e0*/  LDG.E R20, desc[UR4][R20.64] ;  /* 0x0000000414147981 */ /* 0x000ea2000c1e1900 */
[----:B------:R-:W-:-:S04]  /*04f0*/  IMAD.WIDE.U32 R14, R26, 0x4, R14 ;  /* 0x000000041a0e7825 */ /* 0x000fc800078e000e */
[----:B------:R-:W-:-:S04]  /*0500*/  IMAD.WIDE.U32 R12, R25, 0x4, R12 ;  /* 0x00000004190c7825 */ /* 0x000fc800078e000c */
[----:B--2---:R-:W-:-:S05]  /*0510*/  FFMA R17, R7, R20, R16 ;  /* 0x0000001407117223 */ /* 0x004fca0000000010 */
[----:B------:R0:W-:Y:S04]  /*0520*/  STG.E desc[UR4][R22.64], R17 ;  /* 0x0000001116007986 */ /* 0x0001e8000c101904 */
[----:B------:R-:W2:Y:S04]  /*0530*/  LDG.E R14, desc[UR4][R14.64] ;  /* 0x000000040e0e7981 */ /* 0x000ea8000c1e1900 */
[----:B------:R-:W2:Y:S01]  /*0540*/  LDG.E R16, desc[UR4][R12.64] ;  /* 0x000000040c107981 */ /* 0x000ea2000c1e1900 */
[----:B------:R-:W-:-:S05]  /*0550*/  VIADD R29, R29, 0x4 ;  /* 0x000000041d1d7836 */ /* 0x000fca0000000000 */
[----:B------:R-:W-:Y:S01]  /*0560*/  ISETP.NE.AND P0, PT, R29, RZ, PT ;  /* 0x000000ff1d00720c */ /* 0x000fe20003f05270 */
[C---:B------:R-:W-:Y:S01]  /*0570*/  IMAD R27, R5.reuse, 0x4, R27 ;  /* 0x00000004051b7824 */ /* 0x040fe200078e021b */
[C---:B------:R-:W-:Y:S02]  /*0580*/  LEA R4, R5.reuse, R4, 0x2 ;  /* 0x0000000405047211 */ /* 0x040fe400078e10ff */
[C---:B------:R-:W-:Y:S02]  /*0590*/  LEA R24, R5.reuse, R24, 0x2 ;  /* 0x0000001805187211 */ /* 0x040fe400078e10ff */
[C---:B------:R-:W-:Y:S02]  /*05a0*/  LEA R26, R5.reuse, R26, 0x2 ;  /* 0x0000001a051a7211 */ /* 0x040fe400078e10ff */
[C---:B------:R-:W-:Y:S02]  /*05b0*/  LEA R10, R5.reuse, R10, 0x2 ;  /* 0x0000000a050a7211 */ /* 0x040fe400078e10ff */
[----:B------:R-:W-:-:S02]  /*05c0*/  LEA R11, R5, R11, 0x2 ;  /* 0x0000000b050b7211 */ /* 0x000fc400078e10ff */
[C---:B------:R-:W-:Y:S02]  /*05d0*/  LEA R25, R5.reuse, R25, 0x2 ;  /* 0x0000001905197211 */ /* 0x040fe400078e10ff */
[----:B------:R-:W-:Y:S01]  /*05e0*/  LEA R28, R5, R28, 0x2 ;  /* 0x0000001c051c7211 */ /* 0x000fe200078e10ff */
[----:B--2---:R-:W-:-:S05]  /*05f0*/  FFMA R19, R7, R14, R16 ;  /* 0x0000000e07137223 */ /* 0x004fca0000000010 */
[----:B------:R0:W-:Y:S01]  /*0600*/  STG.E desc[UR4][R12.64], R19 ;  /* 0x000000130c007986 */ /* 0x0001e2000c101904 */
[----:B------:R-:W-:Y:S05]  /*0610*/  @P0 BRA `(.L_x_29) ;  /* 0xfffffffc006c0947 */ /* 0x000fea000383ffff */
.L_x_28:
[----:B------:R-:W-:Y:S05]  /*0620*/  BSYNC.RECONVERGENT B0 ;  /* 0x0000000000007941 */ /* 0x000fea0003800200 */
.L_x_27:
[----:B------:R-:W-:Y:S05]  /*0630*/  @!P1 EXIT ;  /* 0x000000000000994d */ /* 0x000fea0003800000 */
[----:B0-----:R-:W0:Y:S01]  /*0640*/  LDC.64 R12, c[0x0][0x380] ;  /* 0x0000e000ff0c7b82 */ /* 0x001e220000000a00 */
[----:B------:R-:W-:Y:S01]  /*0650*/  IMAD.IADD R2, R2, 0x1, R9 ;  /* 0x0000000102027824 */ /* 0x000fe200078e0209 */
[----:B------:R-:W-:-:S03]  /*0660*/  IADD3 R4, PT, PT, -R8, RZ, RZ ;  /* 0x000000ff08047210 */ /* 0x000fc60007ffe1ff */
[----:B------:R-:W-:-:S03]  /*0670*/  IMAD R0, R2, R5, R0 ;  /* 0x0000000502007224 */ /* 0x000fc600078e0200 */
[----:B------:R-:W1:Y:S01]  /*0680*/  LDC.64 R10, c[0x0][0x390] ;  /* 0x0000e400ff0a7b82 */ /* 0x000e620000000a00 */
[----:B------:R-:W-:-:S07]  /*0690*/  IMAD R6, R3, R6, R0 ;  /* 0x0000000603067224 */ /* 0x000fce00078e0200 */
.L_x_30:
[----:B0-----:R-:W-:-:S04]  /*06a0*/  IMAD.WIDE.U32 R2, R6, 0x4, R12 ;  /* 0x0000000406027825 */ /* 0x001fc800078e000c */
[----:B-12---:R-:W-:Y:S02]  /*06b0*/  IMAD.WIDE.U32 R8, R0, 0x4, R10 ;  /* 0x0000000400087825 */ /* 0x006fe400078e000a */
[----:B------:R-:W2:Y:S04]  /*06c0*/  LDG.E R2, desc[UR4][R2.64] ;  /* 0x0000000402027981 */ /* 0x000ea8000c1e1900 */
[----:B------:R-:W2:Y:S01]  /*06d0*/  LDG.E R14, desc[UR4][R8.64] ;  /* 0x00000004080e7981 */ /* 0x000ea2000c1e1900 */
[----:B------:R-:W-:Y:S02]  /*06e0*/  IADD3 R4, PT, PT, R4, 0x1, RZ ;  /* 0x0000000104047810 */ /* 0x000fe40007ffe0ff */
[----:B------:R-:W-:Y:S02]  /*06f0*/  IADD3 R0, PT, PT, R5, R0, RZ ;  /* 0x0000000005007210 */ /* 0x000fe40007ffe0ff */
[----:B------:R-:W-:-:S02]  /*0700*/  ISETP.NE.AND P0, PT, R4, RZ, PT ;  /* 0x000000ff0400720c */ /* 0x000fc40003f05270 */
[----:B------:R-:W-:Y:S01]  /*0710*/  IADD3 R6, PT, PT, R5, R6, RZ ;  /* 0x0000000605067210 */ /* 0x000fe20007ffe0ff */
[----:B--2--5:R-:W-:-:S05]  /*0720*/  FFMA R15, R7, R2, R14 ;  /* 0x00000002070f7223 */ /* 0x024fca000000000e */
[----:B------:R2:W-:Y:S05]  /*0730*/  STG.E desc[UR4][R8.64], R15 ;  /* 0x0000000f08007986 */ /* 0x0005ea000c101904 */
[----:B------:R-:W-:Y:S05]  /*0740*/  @P0 BRA `(.L_x_30) ;  /* 0xfffffffc00d40947 */ /* 0x000fea000383ffff */
[----:B------:R-:W-:Y:S05]  /*0750*/  EXIT ;  /* 0x000000000000794d */ /* 0x000fea0003800000 */
.L_x_31:
        /* <DEDUP_REMOVED lines=10> */
.L_x_51:


//--------------------- .text._Z6matmatPKfS0_Pfjjj --------------------------
	.section	.text._Z6matmatPKfS0_Pfjjj,"ax",@progbits
	.align	128
        .global         _Z6matmatPKfS0_Pfjjj
        .type           _Z6matmatPKfS0_Pfjjj,@function
        .size           _Z6matmatPKfS0_Pfjjj,(.L_x_52 - _Z6matmatPKfS0_Pfjjj)
        .other          _Z6matmatPKfS0_Pfjjj,@"STO_CUDA_ENTRY STV_DEFAULT"
_Z6matmatPKfS0_Pfjjj:
.text._Z6matmatPKfS0_Pfjjj:
[----:B------:R-:W-:Y:S01]  /*0000*/  LDC R1, c[0x0][0x37c] ;  /* 0x0000df00ff017b82 */ /* 0x000fe20000000800 */
[----:B------:R-:W0:Y:S07]  /*0010*/  S2R R14, SR_CTAID.Y ;  /* 0x00000000000e7919 */ /* 0x000e2e0000002600 */
[----:B------:R-:W1:Y:S01]  /*0020*/  S2UR UR5, SR_CTAID.X ;  /* 0x00000000000579c3 */ /* 0x000e620000002500 */
[----:B------:R-:W1:Y:S01]  /*0030*/  LDCU UR4, c[0x0][0x360] ;  /* 0x00006c00ff0477ac */ /* 0x000e620008000800 */
[----:B------:R-:W0:Y:S01]  /*0040*/  S2R R13, SR_TID.Y ;  /* 0x00000000000d7919 */ /* 0x000e220000002200 */
[----:B------:R-:W2:Y:S05]  /*0050*/  S2R R16, SR_TID.X ;  /* 0x0000000000107919 */ /* 0x000eaa0000002100 */
[----:B------:R-:W0:Y:S08]  /*0060*/  LDC R3, c[0x0][0x364] ;  /* 0x0000d900ff037b82 */ /* 0x000e300000000800 */
[----:B------:R-:W3:Y:S01]  /*0070*/  LDC.64 R4, c[0x0][0x398] ;  /* 0x0000e600ff047b82 */ /* 0x000ee20000000a00 */
[----:B-1----:R-:W-:Y:S01]  /*0080*/  UIMAD UR4, UR4, UR5, URZ ;  /* 0x00000005040472a4 */ /* 0x002fe2000f8e02ff */
[----:B0-----:R-:W-:-:S05]  /*0090*/  IMAD R9, R3, R14, R13 ;  /* 0x0000000e03097224 */ /* 0x001fca00078e020d */
[----:B--2---:R-:W-:Y:S02]  /*00a0*/  IADD3 R0, PT, PT, R16, UR4, RZ ;  /* 0x0000000410007c10 */ /* 0x004fe4000fffe0ff */
[----:B---3--:R-:W-:-:S04]  /*00b0*/  ISETP.GE.U32.AND P0, PT, R9, R4, PT ;  /* 0x000000040900720c */ /* 0x008fc80003f06070 */
[----:B------:R-:W-:-:S13]  /*00c0*/  ISETP.GE.U32.OR P0, PT, R0, R5, P0 ;  /* 0x000000050000720c */ /* 0x000fda0000706470 */
[----:B------:R-:W-:Y:S05]  /*00d0*/  @P0 EXIT ;  /* 0x000000000000094d */ /* 0x000fea0003800000 */
[----:B------:R-:W0:Y:S01]  /*00e0*/  I2F.U32.RP R5, R3 ;  /* 0x0000000300057306 */ /* 0x000e220000209000 */
[----:B------:R-:W-:Y:S01]  /*00f0*/  ISETP.NE.U32.AND P2, PT, R3, RZ, PT ;  /* 0x000000ff0300720c */ /* 0x000fe20003f45070 */
[----:B------:R-:W-:Y:S01]  /*0100*/  IMAD R10, R0, R4, R13 ;  /* 0x00000004000a7224 */ /* 0x000fe200078e020d */
[C---:B------:R-:W-:Y:S01]  /*0110*/  IADD3 R8, PT, PT, R14.reuse, 0x4, RZ ;  /* 0x000000040e087810 */ /* 0x040fe20007ffe0ff */
[----:B------:R-:W1:Y:S01]  /*0120*/  LDCU.64 UR6, c[0x0][0x358] ;  /* 0x00006b00ff0677ac */ /* 0x000e620008000a00 */
[----:B------:R-:W-:-:S03]  /*0130*/  IADD3 R13, PT, PT, R14, 0x6, RZ ;  /* 0x000000060e0d7810 */ /* 0x000fc60007ffe0ff */
[----:B0-----:R-:W0:Y:S02]  /*0140*/  MUFU.RCP R5, R5 ;  /* 0x0000000500057308 */ /* 0x001e240000001000 */
[----:B0-----:R-:W-:-:S06]  /*0150*/  IADD3 R6, PT, PT, R5, 0xffffffe, RZ ;  /* 0x0ffffffe05067810 */ /* 0x001fcc0007ffe0ff */
[----:B------:R0:W2:Y:S02]  /*0160*/  F2I.FTZ.U32.TRUNC.NTZ R7, R6 ;  /* 0x0000000600077305 */ /* 0x0000a4000021f000 */
[----:B0-----:R-:W-:Y:S01]  /*0170*/  HFMA2 R6, -RZ, RZ, 0, 0 ;  /* 0x00000000ff067431 */ /* 0x001fe200000001ff */
[----:B--2---:R-:W-:-:S05]  /*0180*/  IADD3 R2, PT, PT, RZ, -R7, RZ ;  /* 0x80000007ff027210 */ /* 0x004fca0007ffe0ff */
[----:B------:R-:W-:Y:S01]  /*0190*/  IMAD R11, R2, R3, RZ ;  /* 0x00000003020b7224 */ /* 0x000fe200078e02ff */
[----:B------:R-:W-:-:S03]  /*01a0*/  IADD3 R2, PT, PT, R3, -0x1, R4 ;  /* 0xffffffff03027810 */ /* 0x000fc60007ffe004 */
[----:B------:R-:W-:Y:S01]  /*01b0*/  IMAD.HI.U32 R7, R7, R11, R6 ;  /* 0x0000000b07077227 */ /* 0x000fe200078e0006 */
[----:B------:R-:W-:-:S05]  /*01c0*/  IADD3 R6, PT, PT, R14, 0x2, RZ ;  /* 0x000000020e067810 */ /* 0x000fca0007ffe0ff */
[----:B------:R-:W-:-:S05]  /*01d0*/  IMAD.HI.U32 R11, R7, R2, RZ ;  /* 0x00000002070b7227 */ /* 0x000fca00078e00ff */
[----:B------:R-:W-:-:S05]  /*01e0*/  IADD3 R7, PT, PT, -R11, RZ, RZ ;  /* 0x000000ff0b077210 */ /* 0x000fca0007ffe1ff */
[----:B------:R-:W-:Y:S01]  /*01f0*/  IMAD R2, R3, R7, R2 ;  /* 0x0000000703027224 */ /* 0x000fe200078e0202 */
[----:B------:R-:W-:-:S04]  /*0200*/  IADD3 R7, PT, PT, R14, 0x3, RZ ;  /* 0x000000030e077810 */ /* 0x000fc80007ffe0ff */
        /* <DEDUP_REMOVED lines=8> */
[----:B------:R-:W-:-:S04]  /*0290*/  ISETP.GE.U32.AND P0, PT, R5, R4, PT ;  /* 0x000000040500720c */ /* 0x000fc80003f06070 */
[----:B------:R-:W-:-:S04]  /*02a0*/  SEL R12, RZ, 0xffffffff, !P0 ;  /* 0xffffffffff0c7807 */ /* 0x000fc80004000000 */
[----:B------:R-:W-:Y:S01]  /*02b0*/  IADD3 R5, PT, PT, R2, R12, RZ ;  /* 0x0000000c02057210 */ /* 0x000fe20007ffe0ff */
[----:B------:R-:W-:Y:S01]  /*02c0*/  IMAD R2, R0, R4, R9 ;  /* 0x0000000400027224 */ /* 0x000fe200078e0209 */
[C---:B------:R-:W-:Y:S02]  /*02d0*/  IADD3 R9, PT, PT, R14.reuse, 0x5, RZ ;  /* 0x000000050e097810 */ /* 0x040fe40007ffe0ff */
[----:B------:R-:W-:Y:S01]  /*02e0*/  ISETP.GE.U32.AND P0, PT, R5, 0x7, PT ;  /* 0x000000070500780c */ /* 0x000fe20003f06070 */
[--C-:B------:R-:W-:Y:S01]  /*02f0*/  IMAD R5, R3, R14, R3.reuse ;  /* 0x0000000e03057224 */ /* 0x100fe200078e0203 */
[----:B------:R-:W-:Y:S02]  /*0300*/  IADD3 R14, PT, PT, R14, 0x7, RZ ;  /* 0x000000070e0e7810 */ /* 0x000fe40007ffe0ff */
[----:B------:R-:W-:Y:S02]  /*0310*/  IADD3 R11, PT, PT, R11, R12, RZ ;  /* 0x0000000c0b0b7210 */ /* 0x000fe40007ffe0ff */
[----:B------:R-:W-:Y:S01]  /*0320*/  IADD3 R4, PT, PT, R10, R5, RZ ;  /* 0x000000050a047210 */ /* 0x000fe20007ffe0ff */
[-CC-:B------:R-:W-:Y:S01]  /*0330*/  IMAD R5, R6, R3.reuse, R10.reuse ;  /* 0x0000000306057224 */ /* 0x180fe200078e020a */
[----:B------:R-:W-:Y:S01]  /*0340*/  IADD3 R12, PT, PT, R16, UR4, R3 ;  /* 0x00000004100c7c10 */ /* 0x000fe2000fffe003 */
[-CC-:B------:R-:W-:Y:S01]  /*0350*/  IMAD R6, R7, R3.reuse, R10.reuse ;  /* 0x0000000307067224 */ /* 0x180fe200078e020a */
[----:B------:R-:W-:Y:S01]  /*0360*/  UMOV UR4, URZ ;  /* 0x000000ff00047c82 */ /* 0x000fe20008000000 */
[----:B------:R-:W-:-:S02]  /*0370*/  IMAD R7, R8, R3, R10 ;  /* 0x0000000308077224 */ /* 0x000fc400078e020a */
[-CC-:B------:R-:W-:Y:S02]  /*0380*/  IMAD R8, R9, R3.reuse, R10.reuse ;  /* 0x0000000309087224 */ /* 0x180fe400078e020a */
[-CC-:B------:R-:W-:Y:S02]  /*0390*/  IMAD R9, R13, R3.reuse, R10.reuse ;  /* 0x000000030d097224 */ /* 0x180fe400078e020a */
[----:B-1----:R-:W-:-:S07]  /*03a0*/  IMAD R10, R14, R3, R10 ;  /* 0x000000030e0a7224 */ /* 0x002fce00078e020a */
.L_x_40:
[----:B------:R-:W-:Y:S01]  /*03b0*/  ISETP.NE.AND P1, PT, R11, RZ, PT ;  /* 0x000000ff0b00720c */ /* 0x000fe20003f25270 */
[----:B------:R-:W-:Y:S01]  /*03c0*/  BSSY.RECONVERGENT B0, `(.L_x_32) ;  /* 0x00000a9000007945 */ /* 0x000fe20003800200 */
[----:B------:R-:W-:-:S11]  /*03d0*/  MOV R39, RZ ;  /* 0x000000ff00277202 */ /* 0x000fd60000000f00 */
[----:B------:R-:W-:Y:S05]  /*03e0*/  @!P1 BRA `(.L_x_33) ;  /* 0x0000000800989947 */ /* 0x000fea0003800000 */
[----:B------:R-:W0:Y:S01]  /*03f0*/  LDC R19, c[0x0][0x3a0] ;  /* 0x0000e800ff137b82 */ /* 0x000e220000000800 */
[----:B------:R-:W-:Y:S01]  /*0400*/  BSSY.RECONVERGENT B1, `(.L_x_34) ;  /* 0x000005d000017945 */ /* 0x000fe20003800200 */
[----:B------:R-:W-:Y:S01]  /*0410*/  HFMA2 R39, -RZ, RZ, 0, 0 ;  /* 0x00000000ff277431 */ /* 0x000fe200000001ff */
[----:B------:R-:W-:Y:S01]  /*0420*/  MOV R13, RZ ;  /* 0x000000ff000d7202 */ /* 0x000fe20000000f00 */
[----:B0-----:R-:W-:Y:S01]  /*0430*/  IMAD R15, R19, UR4, R0 ;  /* 0x00000004130f7c24 */ /* 0x001fe2000f8e0200 */
[----:B------:R-:W-:Y:S06]  /*0440*/  @!P0 BRA `(.L_x_35) ;  /* 0x0000000400608947 */ /* 0x000fec0003800000 */
[CC--:B------:R-:W-:Y:S01]  /*0450*/  LEA R17, R3.reuse, R0.reuse, 0x1 ;  /* 0x0000000003117211 */ /* 0x0c0fe200078e08ff */
[C-C-:B------:R-:W-:Y:S01]  /*0460*/  IMAD R16, R3.reuse, 0x3, R0.reuse ;  /* 0x0000000303107824 */ /* 0x140fe200078e0200 */
[C---:B------:R-:W-:Y:S01]  /*0470*/  LEA R18, R3.reuse, R0, 0x2 ;  /* 0x0000000003127211 */ /* 0x040fe200078e10ff */
[--C-:B------:R-:W-:Y:S01]  /*0480*/  IMAD R20, R3, 0x5, R0.reuse ;  /* 0x0000000503147824 */ /* 0x100fe200078e0200 */
[----:B------:R-:W-:Y:S01]  /*0490*/  LOP3.LUT R13, R11, 0xfffffff8, RZ, 0xc0, !PT ;  /* 0xfffffff80b0d7812 */ /* 0x000fe200078ec0ff */
[C-C-:B------:R-:W-:Y:S01]  /*04a0*/  IMAD R22, R3.reuse, 0x6, R0.reuse ;  /* 0x0000000603167824 */ /* 0x140fe200078e0200 */
[----:B------:R-:W-:Y:S01]  /*04b0*/  BSSY.RECONVERGENT B2, `(.L_x_36) ;  /* 0x0000050000027945 */ /* 0x000fe20003800200 */
[----:B------:R-:W-:Y:S01]  /*04c0*/  IMAD R24, R3, 0x7, R0 ;  /* 0x0000000703187824 */ /* 0x000fe200078e0200 */
[----:B------:R-:W-:Y:S01]  /*04d0*/  MOV R39, RZ ;  /* 0x000000ff00277202 */ /* 0x000fe20000000f00 */
[C---:B------:R-:W-:Y:S01]  /*04e0*/  IMAD R17, R19.reuse, UR4, R17 ;  /* 0x0000000413117c24 */ /* 0x040fe2000f8e0211 */
[----:B------:R-:W-:Y:S01]  /*04f0*/  MOV R21, R2 ;  /* 0x0000000200157202 */ /* 0x000fe20000000f00 */
        /* <DEDUP_REMOVED lines=10> */
[----:B------:R-:W-:Y:S01]  /*05a0*/  IMAD R19, R19, UR4, R12 ;  /* 0x0000000413137c24 */ /* 0x000fe2000f8e020c */
[----:B------:R-:W-:-:S02]  /*05b0*/  MOV R14, R5 ;  /* 0x00000005000e7202 */ /* 0x000fc40000000f00 */
[----:B------:R-:W-:Y:S02]  /*05c0*/  MOV R35, R4 ;  /* 0x0000000400237202 */ /* 0x000fe40000000f00 */
[----:B------:R-:W-:-:S07]  /*05d0*/  IADD3 R13, PT, PT, -R13, RZ, RZ ;  /* 0x000000ff0d0d7210 */ /* 0x000fce0007ffe1ff */
.L_x_37:
[----:B------:R-:W0:Y:S08]  /*05e0*/  LDC.64 R26, c[0x0][0x380] ;  /* 0x0000e000ff1a7b82 */ /* 0x000e300000000a00 */
[----:B------:R-:W1:Y:S01]  /*05f0*/  LDC.64 R30, c[0x0][0x388] ;  /* 0x0000e200ff1e7b82 */ /* 0x000e620000000a00 */
[----:B0-----:R-:W-:-:S04]  /*0600*/  IMAD.WIDE.U32 R40, R21, 0x4, R26 ;  /* 0x0000000415287825 */ /* 0x001fc800078e001a */
[----:B------:R-:W-:Y:S02]  /*0610*/  IMAD.WIDE.U32 R28, R35, 0x4, R26 ;  /* 0x00000004231c7825 */ /* 0x000fe400078e001a */
[----:B------:R-:W2:Y:S02]  /*0620*/  LDG.E R40, desc[UR6][R40.64] ;  /* 0x0000000628287981 */ /* 0x000ea4000c1e1900 */
[--C-:B-1----:R-:W-:Y:S02]  /*0630*/  IMAD.WIDE.U32 R42, R15, 0x4, R30.reuse ;  /* 0x000000040f2a7825 */ /* 0x102fe400078e001e */
[----:B------:R0:W3:Y:S02]  /*0640*/  LDG.E R38, desc[UR6][R28.64] ;  /* 0x000000061c267981 */ /* 0x0000e4000c1e1900 */
[--C-:B------:R-:W-:Y:S02]  /*0650*/  IMAD.WIDE.U32 R36, R19, 0x4, R30.reuse ;  /* 0x0000000413247825 */ /* 0x100fe400078e001e */
[----:B------:R-:W2:Y:S02]  /*0660*/  LDG.E R42, desc[UR6][R42.64] ;  /* 0x000000062a2a7981 */ /* 0x000ea4000c1e1900 */
[----:B------:R-:W-:-:S02]  /*0670*/  IMAD.WIDE.U32 R44, R17, 0x4, R30 ;  /* 0x00000004112c7825 */ /* 0x000fc400078e001e */
[----:B------:R-:W3:Y:S02]  /*0680*/  LDG.E R37, desc[UR6][R36.64] ;  /* 0x0000000624257981 */ /* 0x000ee4000c1e1900 */
[----:B0-----:R-:W-:Y:S02]  /*0690*/  IMAD.WIDE.U32 R28, R14, 0x4, R26 ;  /* 0x000000040e1c7825 */ /* 0x001fe400078e001a */
[----:B------:R-:W4:Y:S04]  /*06a0*/  LDG.E R45, desc[UR6][R44.64] ;  /* 0x000000062c2d7981 */ /* 0x000f28000c1e1900 */
[----:B------:R-:W4:Y:S01]  /*06b0*/  LDG.E R28, desc[UR6][R28.64] ;  /* 0x000000061c1c7981 */ /* 0x000f22000c1e1900 */
[----:B--2---:R-:W-:Y:S01]  /*06c0*/  FFMA R39, R42, R40, R39 ;  /* 0x000000282a277223 */ /* 0x004fe20000000027 */
[----:B------:R-:W-:-:S04]  /*06d0*/  IMAD.WIDE.U32 R40, R33, 0x4, R26 ;  /* 0x0000000421287825 */ /* 0x000fc800078e001a */
[----:B---3--:R-:W-:Y:S01]  /*06e0*/  FFMA R36, R37, R38, R39 ;  /* 0x0000002625247223 */ /* 0x008fe20000000027 */
[--C-:B------:R-:W-:Y:S01]  /*06f0*/  IMAD.WIDE.U32 R42, R34, 0x4, R26.reuse ;  /* 0x00000004222a7825 */ /* 0x100fe200078e001a */
[----:B------:R-:W2:Y:S03]  /*0700*/  LDG.E R40, desc[UR6][R40.64] ;  /* 0x0000000628287981 */ /* 0x000ea6000c1e1900 */
[----:B------:R-:W-:Y:S02]  /*0710*/  IMAD.WIDE.U32 R38, R32, 0x4, R26 ;  /* 0x0000000420267825 */ /* 0x000fe400078e001a */
[----:B------:R-:W3:Y:S02]  /*0720*/  LDG.E R42, desc[UR6][R42.64] ;  /* 0x000000062a2a7981 */ /* 0x000ee4000c1e1900 */
[----:B----4-:R-:W-:Y:S01]  /*0730*/  FFMA R36, R45, R28, R36 ;  /* 0x0000001c2d247223 */ /* 0x010fe20000000024 */
[--C-:B------:R-:W-:Y:S01]  /*0740*/  IMAD.WIDE.U32 R28, R16, 0x4, R30.reuse ;  /* 0x00000004101c7825 */ /* 0x100fe200078e001e */
[----:B------:R-:W4:Y:S03]  /*0750*/  LDG.E R38, desc[UR6][R38.64] ;  /* 0x0000000626267981 */ /* 0x000f26000c1e1900 */
[--C-:B------:R-:W-:Y:S01]  /*0760*/  IMAD.WIDE.U32 R44, R18, 0x4, R30.reuse ;  /* 0x00000004122c7825 */ /* 0x100fe200078e001e */
[----:B------:R0:W3:Y:S04]  /*0770*/  LDG.E R41, desc[UR6][R28.64] ;  /* 0x000000061c297981 */ /* 0x0000e8000c1e1900 */
[----:B------:R1:W2:Y:S01]  /*0780*/  LDG.E R39, desc[UR6][R44.64] ;  /* 0x000000062c277981 */ /* 0x0002a2000c1e1900 */
[----:B0-----:R-:W-:-:S05]  /*0790*/  IMAD.WIDE.U32 R28, R20, 0x4, R30 ;  /* 0x00000004141c7825 */ /* 0x001fca00078e001e */
[----:B------:R0:W4:Y:S01]  /*07a0*/  LDG.E R37, desc[UR6][R28.64] ;  /* 0x000000061c257981 */ /* 0x000122000c1e1900 */
[----:B-1----:R-:W-:-:S04]  /*07b0*/  IMAD.WIDE.U32 R44, R25, 0x4, R26 ;  /* 0x00000004192c7825 */ /* 0x002fc800078e001a */
[----:B------:R-:W-:Y:S02]  /*07c0*/  IMAD.WIDE.U32 R26, R23, 0x4, R26 ;  /* 0x00000004171a7825 */ /* 0x000fe400078e001a */
[----:B------:R-:W5:Y:S02]  /*07d0*/  LDG.E R44, desc[UR6][R44.64] ;  /* 0x000000062c2c7981 */ /* 0x000f64000c1e1900 */
[--C-:B0-----:R-:W-:Y:S02]  /*07e0*/  IMAD.WIDE.U32 R28, R22, 0x4, R30.reuse ;  /* 0x00000004161c7825 */ /* 0x101fe400078e001e */
[----:B------:R-:W5:Y:S02]  /*07f0*/  LDG.E R26, desc[UR6][R26.64] ;  /* 0x000000061a1a7981 */ /* 0x000f64000c1e1900 */
[----:B------:R-:W-:Y:S02]  /*0800*/  IMAD.WIDE.U32 R30, R24, 0x4, R30 ;  /* 0x00000004181e7825 */ /* 0x000fe400078e001e */
[----:B------:R-:W5:Y:S04]  /*0810*/  LDG.E R43, desc[UR6][R28.64] ;  /* 0x000000061c2b7981 */ /* 0x000f68000c1e1900 */
[----:B------:R-:W5:Y:S01]  /*0820*/  LDG.E R30, desc[UR6][R30.64] ;  /* 0x000000061e1e7981 */ /* 0x000f62000c1e1900 */
        /* <DEDUP_REMOVED lines=18> */
[----:B---3--:R-:W-:-:S04]  /*0950*/  FFMA R36, R41, R42, R36 ;  /* 0x0000002a29247223 */ /* 0x008fc80000000024 */
[----:B--2---:R-:W-:-:S04]  /*0960*/  FFMA R36, R39, R40, R36 ;  /* 0x0000002827247223 */ /* 0x004fc80000000024 */
[----:B----4-:R-:W-:-:S04]  /*0970*/  FFMA R36, R37, R38, R36 ;  /* 0x0000002625247223 */ /* 0x010fc80000000024 */
[----:B-----5:R-:W-:-:S04]  /*0980*/  FFMA R43, R43, R44, R36 ;  /* 0x0000002c2b2b7223 */ /* 0x020fc80000000024 */
[----:B------:R-:W-:Y:S01]  /*0990*/  FFMA R39, R30, R26, R43 ;  /* 0x0000001a1e277223 */ /* 0x000fe2000000002b */
[----:B------:R-:W-:Y:S06]  /*09a0*/  @P1 BRA `(.L_x_37) ;  /* 0xfffffffc000c1947 */ /* 0x000fec000383ffff */
[----:B------:R-:W-:Y:S05]  /*09b0*/  BSYNC.RECONVERGENT B2 ;  /* 0x0000000000027941 */ /* 0x000fea0003800200 */
.L_x_36:
[----:B------:R-:W-:-:S07]  /*09c0*/  LOP3.LUT R13, R11, 0xfffffff8, RZ, 0xc0, !PT ;  /* 0xfffffff80b0d7812 */ /* 0x000fce00078ec0ff */
.L_x_35:
[----:B------:R-:W-:Y:S05]  /*09d0*/  BSYNC.RECONVERGENT B1 ;  /* 0x0000000000017941 */ /* 0x000fea0003800200 */
.L_x_34:
[----:B------:R-:W-:-:S04]  /*09e0*/  LOP3.LUT R14, R11, 0x7, RZ, 0xc0, !PT ;  /* 0x000000070b0e7812 */ /* 0x000fc800078ec0ff */
[----:B------:R-:W-:-:S13]  /*09f0*/  ISETP.NE.AND P1, PT, R14, RZ, PT ;  /* 0x000000ff0e00720c */ /* 0x000fda0003f25270 */
[----:B------:R-:W-:Y:S05]  /*0a00*/  @!P1 BRA `(.L_x_33) ;  /* 0x0000000400109947 */ /* 0x000fea0003800000 */
[----:B------:R-:W0:Y:S01]  /*0a10*/  LDC R15, c[0x0][0x3a0] ;  /* 0x0000e800ff0f7b82 */ /* 0x000e220000000800 */
[----:B------:R-:W-:Y:S01]  /*0a20*/  ISETP.GE.U32.AND P1, PT, R14, 0x4, PT ;  /* 0x000000040e00780c */ /* 0x000fe20003f26070 */
[----:B------:R-:W-:Y:S01]  /*0a30*/  BSSY.RECONVERGENT B1, `(.L_x_38) ;  /* 0x0000023000017945 */ /* 0x000fe20003800200 */
[----:B------:R-:W-:Y:S01]  /*0a40*/  LOP3.LUT P2, R21, R11, 0x3, RZ, 0xc0, !PT ;  /* 0x000000030b157812 */ /* 0x000fe2000784c0ff */
[----:B0-----:R-:W-:-:S10]  /*0a50*/  IMAD R20, R15, UR4, R0 ;  /* 0x000000040f147c24 */ /* 0x001fd4000f8e0200 */
[----:B------:R-:W-:Y:S05]  /*0a60*/  @!P1 BRA `(.L_x_39) ;  /* 0x00000000007c9947 */ /* 0x000fea0003800000 */
[----:B------:R-:W0:Y:S01]  /*0a70*/  LDC.64 R14, c[0x0][0x380] ;  /* 0x0000e000ff0e7b82 */ /* 0x000e220000000a00 */
[CC--:B------:R-:W-:Y:S02]  /*0a80*/  IMAD R30, R13.reuse, R3.reuse, R20 ;  /* 0x000000030d1e7224 */ /* 0x0c0fe400078e0214 */
[----:B------:R-:W-:-:S03]  /*0a90*/  IMAD R18, R13, R3, R2 ;  /* 0x000000030d127224 */ /* 0x000fc600078e0202 */
[-C--:B------:R-:W-:Y:S02]  /*0aa0*/  IADD3 R19, PT, PT, R30, R3.reuse, RZ ;  /* 0x000000031e137210 */ /* 0x080fe40007ffe0ff */
[----:B------:R-:W1:Y:S01]  /*0ab0*/  LDC.64 R16, c[0x0][0x388] ;  /* 0x0000e200ff107b82 */ /* 0x000e620000000a00 */
[C---:B0-----:R-:W-:Y:S01]  /*0ac0*/  IMAD.WIDE.U32 R22, R18.reuse, 0x4, R14 ;  /* 0x0000000412167825 */ /* 0x041fe200078e000e */
[----:B------:R-:W-:-:S04]  /*0ad0*/  IADD3 R18, PT, PT, R18, R3, RZ ;  /* 0x0000000312127210 */ /* 0x000fc80007ffe0ff */
[-C--:B------:R-:W-:Y:S01]  /*0ae0*/  IADD3 R32, PT, PT, R18, R3.reuse, RZ ;  /* 0x0000000312207210 */ /* 0x080fe20007ffe0ff */
[--C-:B-1----:R-:W-:Y:S01]  /*0af0*/  IMAD.WIDE.U32 R30, R30, 0x4, R16.reuse ;  /* 0x000000041e1e7825 */ /* 0x102fe200078e0010 */
[----:B------:R-:W2:Y:S03]  /*0b00*/  LDG.E R22, desc[UR6][R22.64] ;  /* 0x0000000616167981 */ /* 0x000ea6000c1e1900 */
[C---:B------:R-:W-:Y:S01]  /*0b10*/  IMAD.WIDE.U32 R28, R19.reuse, 0x4, R16 ;  /* 0x00000004131c7825 */ /* 0x040fe200078e0010 */
[-C--:B------:R-:W-:Y:S01]  /*0b20*/  IADD3 R19, PT, PT, R19, R3.reuse, RZ ;  /* 0x0000000313137210 */ /* 0x080fe20007ffe0ff */
[----:B------:R-:W2:Y:S02]  /*0b30*/  LDG.E R30, desc[UR6][R30.64] ;  /* 0x000000061e1e7981 */ /* 0x000ea4000c1e1900 */
[----:B------:R-:W-:Y:S01]  /*0b40*/  IMAD.WIDE.U32 R24, R18, 0x4, R14 ;  /* 0x0000000412187825 */ /* 0x000fe200078e000e */
[CC--:B------:R-:W-:Y:S01]  /*0b50*/  IADD3 R33, PT, PT, R19.reuse, R3.reuse, RZ ;  /* 0x0000000313217210 */ /* 0x0c0fe20007ffe0ff */
[----:B------:R-:W3:Y:S01]  /*0b60*/  LDG.E R28, desc[UR6][R28.64] ;  /* 0x000000061c1c7981 */ /* 0x000ee2000c1e1900 */
[----:B------:R-:W-:Y:S01]  /*0b70*/  IADD3 R35, PT, PT, R32, R3, RZ ;  /* 0x0000000320237210 */ /* 0x000fe20007ffe0ff */
[----:B------:R-:W-:-:S02]  /*0b80*/  IMAD.WIDE.U32 R26, R19, 0x4, R16 ;  /* 0x00000004131a7825 */ /* 0x000fc400078e0010 */
[----:B------:R-:W3:Y:S02]  /*0b90*/  LDG.E R24, desc[UR6][R24.64] ;  /* 0x0000000618187981 */ /* 0x000ee4000c1e1900 */
[----:B------:R-:W-:Y:S02]  /*0ba0*/  IMAD.WIDE.U32 R18, R32, 0x4, R14 ;  /* 0x0000000420127825 */ /* 0x000fe400078e000e */
[----:B------:R-:W4:Y:S02]  /*0bb0*/  LDG.E R27, desc[UR6][R26.64] ;  /* 0x000000061a1b7981 */ /* 0x000f24000c1e1900 */
[----:B------:R-:W-:Y:S02]  /*0bc0*/  IMAD.WIDE.U32 R16, R33, 0x4, R16 ;  /* 0x0000000421107825 */ /* 0x000fe400078e0010 */
[----:B------:R-:W4:Y:S02]  /*0bd0*/  LDG.E R18, desc[UR6][R18.64] ;  /* 0x0000000612127981 */ /* 0x000f24000c1e1900 */
[----:B------:R-:W-:-:S02]  /*0be0*/  IMAD.WIDE.U32 R14, R35, 0x4, R14 ;  /* 0x00000004230e7825 */ /* 0x000fc400078e000e */
[----:B------:R-:W5:Y:S04]  /*0bf0*/  LDG.E R17, desc[UR6][R16.64] ;  /* 0x0000000610117981 */ /* 0x000f68000c1e1900 */
[----:B------:R-:W5:Y:S01]  /*0c00*/  LDG.E R14, desc[UR6][R14.64] ;  /* 0x000000060e0e7981 */ /* 0x000f62000c1e1900 */
[----:B------:R-:W-:Y:S01]  /*0c10*/  IADD3 R13, PT, PT, R13, 0x4, RZ ;  /* 0x000000040d0d7810 */ /* 0x000fe20007ffe0ff */
[----:B--2---:R-:W-:-:S04]  /*0c20*/  FFMA R39, R30, R22, R39 ;  /* 0x000000161e277223 */ /* 0x004fc80000000027 */
[----:B---3--:R-:W-:-:S04]  /*0c30*/  FFMA R28, R28, R24, R39 ;  /* 0x000000181c1c7223 */ /* 0x008fc80000000027 */
[----:B----4-:R-:W-:-:S04]  /*0c40*/  FFMA R28, R27, R18, R28 ;  /* 0x000000121b1c7223 */ /* 0x010fc8000000001c */
[----:B-----5:R-:W-:-:S07]  /*0c50*/  FFMA R39, R17, R14, R28 ;  /* 0x0000000e11277223 */ /* 0x020fce000000001c */
.L_x_39:
[----:B------:R-:W-:Y:S05]  /*0c60*/  BSYNC.RECONVERGENT B1 ;  /* 0x0000000000017941 */ /* 0x000fea0003800200 */
.L_x_38:
[----:B------:R-:W-:Y:S05]  /*0c70*/  @!P2 BRA `(.L_x_33) ;  /* 0x000000000074a947 */ /* 0x000fea0003800000 */
[----:B------:R-:W0:Y:S01]  /*0c80*/  LDC.64 R24, c[0x0][0x380] ;  /* 0x0000e000ff187b82 */ /* 0x000e220000000a00 */
[----:B------:R-:W-:Y:S02]  /*0c90*/  ISETP.NE.AND P1, PT, R21, 0x1, PT ;  /* 0x000000011500780c */ /* 0x000fe40003f25270 */
[----:B------:R-:W-:-:S04]  /*0ca0*/  LOP3.LUT R21, R11, 0x1, RZ, 0xc0, !PT ;  /* 0x000000010b157812 */ /* 0x000fc800078ec0ff */
[----:B------:R-:W-:Y:S01]  /*0cb0*/  ISETP.NE.U32.AND P2, PT, R21, 0x1, PT ;  /* 0x000000011500780c */ /* 0x000fe20003f45070 */
[----:B------:R-:W1:Y:S06]  /*0cc0*/  LDC.64 R18, c[0x0][0x388] ;  /* 0x0000e200ff127b82 */ /* 0x000e6c0000000a00 */
[CC--:B------:R-:W-:Y:S02]  /*0cd0*/  @P1 IMAD R21, R13.reuse, R3.reuse, R2 ;  /* 0x000000030d151224 */ /* 0x0c0fe400078e0202 */
[----:B------:R-:W2:Y:S01]  /*0ce0*/  LDC.64 R16, c[0x0][0x388] ;  /* 0x0000e200ff107b82 */ /* 0x000ea20000000a00 */
[C---:B------:R-:W-:Y:S01]  /*0cf0*/  @P1 IMAD R22, R13.reuse, R3, R20 ;  /* 0x000000030d161224 */ /* 0x040fe200078e0214 */
[----:B------:R-:W-:-:S02]  /*0d00*/  @P1 IADD3 R13, PT, PT, R13, 0x2, RZ ;  /* 0x000000020d0d1810 */ /* 0x000fc40007ffe0ff */
[----:B------:R-:W-:-:S04]  /*0d10*/  @P1 IADD3 R29, PT, PT, R21, R3, RZ ;  /* 0x00000003151d1210 */ /* 0x000fc80007ffe0ff */
[----:B------:R-:W3:Y:S01]  /*0d20*/  LDC.64 R14, c[0x0][0x380] ;  /* 0x0000e000ff0e7b82 */ /* 0x000ee20000000a00 */
[----:B0-----:R-:W-:Y:S01]  /*0d30*/  @P1 IMAD.WIDE.U32 R26, R21, 0x4, R24 ;  /* 0x00000004151a1825 */ /* 0x001fe200078e0018 */
[----:B------:R-:W-:-:S03]  /*0d40*/  @P1 IADD3 R21, PT, PT, R22, R3, RZ ;  /* 0x0000000316151210 */ /* 0x000fc60007ffe0ff */
[----:B------:R-:W-:Y:S02]  /*0d50*/  @P1 IMAD.WIDE.U32 R24, R29, 0x4, R24 ;  /* 0x000000041d181825 */ /* 0x000fe400078e0018 */
[----:B------:R-:W4:Y:S02]  /*0d60*/  @P1 LDG.E R26, desc[UR6][R26.64] ;  /* 0x000000061a1a1981 */ /* 0x000f24000c1e1900 */
[--C-:B-1----:R-:W-:Y:S02]  /*0d70*/  @P1 IMAD.WIDE.U32 R22, R22, 0x4, R18.reuse ;  /* 0x0000000416161825 */ /* 0x102fe400078e0012 */
[----:B------:R-:W5:Y:S02]  /*0d80*/  @P1 LDG.E R24, desc[UR6][R24.64] ;  /* 0x0000000618181981 */ /* 0x000f64000c1e1900 */
[----:B------:R-:W-:Y:S02]  /*0d90*/  @P1 IMAD.WIDE.U32 R18, R21, 0x4, R18 ;  /* 0x0000000415121825 */ /* 0x000fe400078e0012 */
[----:B------:R-:W4:Y:S02]  /*0da0*/  @P1 LDG.E R22, desc[UR6][R22.64] ;  /* 0x0000000616161981 */ /* 0x000f24000c1e1900 */
[----:B------:R-:W-:-:S02]  /*0db0*/  @!P2 IMAD R21, R3, R13, R20 ;  /* 0x0000000d0315a224 */ /* 0x000fc400078e0214 */
[----:B------:R-:W-:Y:S01]  /*0dc0*/  @!P2 IMAD R13, R3, R13, R2 ;  /* 0x0000000d030da224 */ /* 0x000fe200078e0202 */
[----:B------:R-:W5:Y:S01]  /*0dd0*/  @P1 LDG.E R19, desc[UR6][R18.64] ;  /* 0x0000000612131981 */ /* 0x000f62000c1e1900 */
[----:B--2---:R-:W-:-:S04]  /*0de0*/  @!P2 IMAD.WIDE.U32 R16, R21, 0x4, R16 ;  /* 0x000000041510a825 */ /* 0x004fc800078e0010 */
[----:B---3--:R-:W-:Y:S02]  /*0df0*/  @!P2 IMAD.WIDE.U32 R14, R13, 0x4, R14 ;  /* 0x000000040d0ea825 */ /* 0x008fe400078e000e */
[----:B------:R-:W2:Y:S04]  /*0e00*/  @!P2 LDG.E R16, desc[UR6][R16.64] ;  /* 0x000000061010a981 */ /* 0x000ea8000c1e1900 */
[----:B------:R-:W2:Y:S01]  /*0e10*/  @!P2 LDG.E R14, desc[UR6][R14.64] ;  /* 0x000000060e0ea981 */ /* 0x000ea2000c1e1900 */
[----:B----4-:R-:W-:-:S04]  /*0e20*/  @P1 FFMA R26, R22, R26, R39 ;  /* 0x0000001a161a1223 */ /* 0x010fc80000000027 */
[----:B-----5:R-:W-:-:S04]  /*0e30*/  @P1 FFMA R39, R19, R24, R26 ;  /* 0x0000001813271223 */ /* 0x020fc8000000001a */
[----:B--2---:R-:W-:-:S07]  /*0e40*/  @!P2 FFMA R39, R16, R14, R39 ;  /* 0x0000000e1027a223 */ /* 0x004fce0000000027 */
.L_x_33:
[----:B------:R-:W-:Y:S05]  /*0e50*/  BSYNC.RECONVERGENT B0 ;  /* 0x0000000000007941 */ /* 0x000fea0003800200 */
.L_x_32:
[----:B------:R-:W0:Y:S01]  /*0e60*/  LDC R13, c[0x0][0x3a0] ;  /* 0x0000e800ff0d7b82 */ /* 0x000e220000000800 */
[----:B------:R-:W1:Y:S07]  /*0e70*/  LDCU UR5, c[0x0][0x39c] ;  /* 0x00007380ff0577ac */ /* 0x000e6e0008000800 */
[----:B------:R-:W2:Y:S01]  /*0e80*/  LDC.64 R14, c[0x0][0x390] ;  /* 0x0000e400ff0e7b82 */ /* 0x000ea20000000a00 */
[----:B0-----:R-:W-:-:S04]  /*0e90*/  IMAD R13, R13, UR4, R0 ;  /* 0x000000040d0d7c24 */ /* 0x001fc8000f8e0200 */
[----:B--2---:R-:W-:-:S03]  /*0ea0*/  IMAD.WIDE.U32 R14, R13, 0x4, R14 ;  /* 0x000000040d0e7825 */ /* 0x004fc600078e000e */
[----:B------:R-:W-:Y:S06]  /*0eb0*/  BAR.SYNC.DEFER_BLOCKING 0x0 ;  /* 0x0000000000007b1d */ /* 0x000fec0000010000 */
[----:B------:R0:W-:Y:S01]  /*0ec0*/  REDG.E.ADD.F32.FTZ.RN.STRONG.GPU desc[UR6][R14.64], R39 ;  /* 0x000000270e0079a6 */ /* 0x0001e2000c12f306 */
[----:B------:R-:W-:-:S04]  /*0ed0*/  UIADD3 UR4, UPT, UPT, UR4, 0x1, URZ ;  /* 0x0000000104047890 */ /* 0x000fc8000fffe0ff */
[----:B-1----:R-:W-:-:S09]  /*0ee0*/  UISETP.NE.AND UP0, UPT, UR4, UR5, UPT ;  /* 0x000000050400728c */ /* 0x002fd2000bf05270 */
[----:B0-----:R-:W-:Y:S05]  /*0ef0*/  BRA.U UP0, `(.L_x_40) ;  /* 0xfffffff5002c7547 */ /* 0x001fea000b83ffff */
[----:B------:R-:W-:Y:S05]  /*0f00*/  EXIT ;  /* 0x000000000000794d */ /* 0x000fea0003800000 */
.L_x_41:
        /* <DEDUP_REMOVED lines=15> */
.L_x_52:


//--------------------- .text._Z17set_vector_risingifPf --------------------------
	.section	.text._Z17set_vector_risingifPf,"ax",@progbits
	.align	128
        .global         _Z17set_vector_risingifPf
        .type           _Z17set_vector_risingifPf,@function
        .size           _Z17set_vector_risingifPf,(.L_x_53 - _Z17set_vector_risingifPf)
        .other          _Z17set_vector_risingifPf,@"STO_CUDA_ENTRY STV_DEFAULT"
_Z17set_vector_risingifPf:
.text._Z17set_vector_risingifPf:
[----:B------:R-:W-:Y:S01]  /*0000*/  LDC R1, c[0x0][0x37c] ;  /* 0x0000df00ff017b82 */ /* 0x000fe20000000800 */
[----:B------:R-:W0:Y:S07]  /*0010*/  S2R R5, SR_TID.X ;  /* 0x0000000000057919 */ /* 0x000e2e0000002100 */
[----:B------:R-:W0:Y:S01]  /*0020*/  S2UR UR4, SR_CTAID.X ;  /* 0x00000000000479c3 */ /* 0x000e220000002500 */
[----:B------:R-:W1:Y:S07]  /*0030*/  LDCU UR5, c[0x0][0x380] ;  /* 0x00007000ff0577ac */ /* 0x000e6e0008000800 */
[----:B------:R-:W0:Y:S02]  /*0040*/  LDC R4, c[0x0][0x360] ;  /* 0x0000d800ff047b82 */ /* 0x000e240000000800 */
[----:B0-----:R-:W-:-:S05]  /*0050*/  IMAD R5, R4, UR4, R5 ;  /* 0x0000000404057c24 */ /* 0x001fca000f8e0205 */
[----:B-1----:R-:W-:-:S13]  /*0060*/  ISETP.GE.AND P0, PT, R5, UR5, PT ;  /* 0x0000000505007c0c */ /* 0x002fda000bf06270 */
[----:B------:R-:W-:Y:S05]  /*0070*/  @P0 EXIT ;  /* 0x000000000000094d */ /* 0x000fea0003800000 */
[----:B------:R-:W0:Y:S01]  /*0080*/  S2R R0, SR_TID.Y ;  /* 0x0000000000007919 */ /* 0x000e220000002200 */
[----:B------:R-:W0:Y:S01]  /*0090*/  LDCU UR4, c[0x0][0x370] ;  /* 0x00006e00ff0477ac */ /* 0x000e220008000800 */
[----:B------:R-:W1:Y:S01]  /*00a0*/  LDC.64 R2, c[0x0][0x388] ;  /* 0x0000e200ff027b82 */ /* 0x000e620000000a00 */
[----:B------:R-:W2:Y:S01]  /*00b0*/  LDCU UR6, c[0x0][0x384] ;  /* 0x00007080ff0677ac */ /* 0x000ea20008000800 */
[----:B-1----:R-:W-:-:S04]  /*00c0*/  IMAD.WIDE R2, R5, 0x4, R2 ;  /* 0x0000000405027825 */ /* 0x002fc800078e0202 */
[----:B0-----:R-:W-:Y:S01]  /*00d0*/  IMAD R0, R0, UR4, RZ ;  /* 0x0000000400007c24 */ /* 0x001fe2000f8e02ff */
[----:B------:R-:W0:Y:S03]  /*00e0*/  LDCU.64 UR4, c[0x0][0x358] ;  /* 0x00006b00ff0477ac */ /* 0x000e260008000a00 */
[----:B------:R-:W-:-:S05]  /*00f0*/  IMAD R0, R0, R4, R5 ;  /* 0x0000000400007224 */ /* 0x000fca00078e0205 */
[----:B------:R-:W-:-:S05]  /*0100*/  I2FP.F32.U32 R0, R0 ;  /* 0x0000000000007245 */ /* 0x000fca0000201000 */
[----:B--2---:R-:W-:-:S05]  /*0110*/  FMUL R5, R0, UR6 ;  /* 0x0000000600057c20 */ /* 0x004fca0008400000 */
[----:B0-----:R-:W-:Y:S01]  /*0120*/  STG.E desc[UR4][R2.64], R5 ;  /* 0x0000000502007986 */ /* 0x001fe2000c101904 */
[----:B------:R-:W-:Y:S05]  /*0130*/  EXIT ;  /* 0x000000000000794d */ /* 0x000fea0003800000 */
.L_x_42:
        /* <DEDUP_REMOVED lines=12> */
.L_x_53:


//--------------------- .text._Z10set_vectorifPf  --------------------------
	.section	.text._Z10set_vectorifPf,"ax",@progbits
	.align	128
        .global         _Z10set_vectorifPf
        .type           _Z10set_vectorifPf,@function
        .size           _Z10set_vectorifPf,(.L_x_54 - _Z10set_vectorifPf)
        .other          _Z10set_vectorifPf,@"STO_CUDA_ENTRY STV_DEFAULT"
_Z10set_vectorifPf:
.text._Z10set_vectorifPf:
        /* <DEDUP_REMOVED lines=8> */
[----:B------:R-:W0:Y:S01]  /*0080*/  LDC.64 R2, c[0x0][0x388] ;  /* 0x0000e200ff027b82 */ /* 0x000e220000000a00 */
[----:B------:R-:W1:Y:S07]  /*0090*/  LDCU.64 UR4, c[0x0][0x358] ;  /* 0x00006b00ff0477ac */ /* 0x000e6e0008000a00 */
[----:B------:R-:W1:Y:S01]  /*00a0*/  LDC R7, c[0x0][0x384] ;  /* 0x0000e100ff077b82 */ /* 0x000e620000000800 */
[----:B0-----:R-:W-:-:S05]  /*00b0*/  IMAD.WIDE R2, R5, 0x4, R2 ;  /* 0x0000000405027825 */ /* 0x001fca00078e0202 */
[----:B-1----:R-:W-:Y:S01]  /*00c0*/  STG.E desc[UR4][R2.64], R7 ;  /* 0x0000000702007986 */ /* 0x002fe2000c101904 */
[----:B------:R-:W-:Y:S05]  /*00d0*/  EXIT ;  /* 0x000000000000794d */ /* 0x000fea0003800000 */
.L_x_43:
        /* <DEDUP_REMOVED lines=10> */
.L_x_54:


//--------------------- .nv.shared._Z6matvecILj128EEvPKfS1_Pfjj --------------------------
	.section	.nv.shared._Z6matvecILj128EEvPKfS1_Pfjj,"aw",@nobits
	.sectionflags	@""
	.align	4
.nv.shared._Z6matvecILj128EEvPKfS1_Pfjj:
	.zero		1536


//--------------------- .nv.shared.reserved.0     --------------------------
	.section	.nv.shared.reserved.0,"aw",@nobits
	.weak		__nv_reservedSMEM_offset_0_alias
	.size		__nv_reservedSMEM_offset_0_alias, 0, 64
	.other		__nv_reservedSMEM_offset_0_alias,@"STO_CUDA_RESERVED_SHARED STV_DEFAULT"
__nv_reservedSMEM_offset_0_alias:
	.zero		0
	.zero		64


//--------------------- .nv.shared._Z7matvec4PKfS0_Pfjj --------------------------
	.section	.nv.shared._Z7matvec4PKfS0_Pfjj,"aw",@nobits
	.sectionflags	@""
	.align	4
.nv.shared._Z7matvec4PKfS0_Pfjj:
	.zero		1536


//--------------------- .nv.shared._Z7matvec3PKfS0_Pfjj --------------------------
	.section	.nv.shared._Z7matvec3PKfS0_Pfjj,"aw",@nobits
	.sectionflags	@""
	.align	4
.nv.shared._Z7matvec3PKfS0_Pfjj:
	.zero		1536


//--------------------- .nv.shared._Z7matvec2PKfS0_Pfjj --------------------------
	.section	.nv.shared._Z7matvec2PKfS0_Pfjj,"aw",@nobits
	.sectionflags	@""
	.align	4
.nv.shared._Z7matvec2PKfS0_Pfjj:
	.zero		1536


//--------------------- .nv.shared._Z7matvec1PKfS0_Pfjj --------------------------
	.section	.nv.shared._Z7matvec1PKfS0_Pfjj,"aw",@nobits
	.sectionflags	@""
	.align	4
.nv.shared._Z7matvec1PKfS0_Pfjj:
	.zero		1536


//--------------------- .nv.shared._Z7matvec0PKfS0_Pfjj --------------------------
	.section	.nv.shared._Z7matvec0PKfS0_Pfjj,"aw",@nobits
	.sectionflags	@""
	.align	4
.nv.shared._Z7matvec0PKfS0_Pfjj:
	.zero		1536


//--------------------- .nv.constant0._Z6matvecILj128EEvPKfS1_Pfjj --------------------------
	.section	.nv.constant0._Z6matvecILj128EEvPKfS1_Pfjj,"a",@progbits
	.sectionflags	@""
	.align	4
.nv.constant0._Z6matvecILj128EEvPKfS1_Pfjj:
	.zero		928


//--------------------- .nv.constant0._Z7matvecTPKfS0_Pfjj --------------------------
	.section	.nv.constant0._Z7matvecTPKfS0_Pfjj,"a",@progbits
	.sectionflags	@""
	.align	4
.nv.constant0._Z7matvecTPKfS0_Pfjj:
	.zero		928


//--------------------- .nv.constant0._Z7matvec4PKfS0_Pfjj --------------------------
	.section	.nv.constant0._Z7matvec4PKfS0_Pfjj,"a",@progbits
	.sectionflags	@""
	.align	4
.nv.constant0._Z7matvec4PKfS0_Pfjj:
	.zero		928


//--------------------- .nv.constant0._Z7matvec3PKfS0_Pfjj --------------------------
	.section	.nv.constant0._Z7matvec3PKfS0_Pfjj,"a",@progbits
	.sectionflags	@""
	.align	4
.nv.constant0._Z7matvec3PKfS0_Pfjj:
	.zero		928


//--------------------- .nv.constant0._Z7matvec2PKfS0_Pfjj --------------------------
	.section	.nv.constant0._Z7matvec2PKfS0_Pfjj,"a",@progbits
	.sectionflags	@""
	.align	4
.nv.constant0._Z7matvec2PKfS0_Pfjj:
	.zero		928


//--------------------- .nv.constant0._Z7matvec1PKfS0_Pfjj --------------------------
	.section	.nv.constant0._Z7matvec1PKfS0_Pfjj,"a",@progbits
	.sectionflags	@""
	.align	4
.nv.constant0._Z7matvec1PKfS0_Pfjj:
	.zero		928


//--------------------- .nv.constant0._Z7matvec0PKfS0_Pfjj --------------------------
	.section	.nv.constant0._Z7matvec0PKfS0_Pfjj,"a",@progbits
	.sectionflags	@""
	.align	4
.nv.constant0._Z7matvec0PKfS0_Pfjj:
	.zero		928


//--------------------- .nv.constant0._Z10matvec_oldPKfS0_Pfjj --------------------------
	.section	.nv.constant0._Z10matvec_oldPKfS0_Pfjj,"a",@progbits
	.sectionflags	@""
	.align	4
.nv.constant0._Z10matvec_oldPKfS0_Pfjj:
	.zero		928


//--------------------- .nv.constant0._Z6matmatPKfS0_Pfjjj --------------------------
	.section	.nv.constant0._Z6matmatPKfS0_Pfjjj,"a",@progbits
	.sectionflags	@""
	.align	4
.nv.constant0._Z6matmatPKfS0_Pfjjj:
	.zero		932


//--------------------- .nv.constant0._Z17set_vector_risingifPf --------------------------
	.section	.nv.constant0._Z17set_vector_risingifPf,"a",@progbits
	.sectionflags	@""
	.align	4
.nv.constant0._Z17set_vector_risingifPf:
	.zero		912


//--------------------- .nv.constant0._Z10set_vectorifPf --------------------------
	.section	.nv.constant0._Z10set_vectorifPf,"a",@progbits
	.sectionflags	@""
	.align	4
.nv.constant0._Z10set_vectorifPf:
	.zero		912


//--------------------- SYMBOLS --------------------------

	.type		.nv.reservedSmem.offset0,@object
	.size		.nv.reservedSmem.offset0,0x4
	.type		.nv.reservedSmem.cap,@object
	.size		.nv.reservedSmem.cap,0x4
